//
// Generated by NVIDIA NVVM Compiler
//
// Compiler Build ID: CL-36424714
// Cuda compilation tools, release 13.0, V13.0.88
// Based on NVVM 20.0.0
//

.version 9.0
.target sm_100
.address_size 64

	// .globl	_Z10gpu_renderP6uchar45pointS1_iidS1_S_P7polygoni
.func  (.param .align 16 .b8 func_retval0[16]) __internal_trig_reduction_slowpathd
(
	.param .b64 __internal_trig_reduction_slowpathd_param_0
)
;
.global .align 8 .b8 __cudart_i2opi_d[144] = {8, 93, 141, 31, 177, 95, 251, 107, 234, 146, 82, 138, 247, 57, 7, 61, 123, 241, 229, 235, 199, 186, 39, 117, 45, 234, 95, 158, 102, 63, 70, 79, 183, 9, 203, 39, 207, 126, 54, 109, 31, 109, 10, 90, 139, 17, 47, 239, 15, 152, 5, 222, 255, 151, 248, 31, 59, 40, 249, 189, 139, 95, 132, 156, 244, 57, 83, 131, 57, 214, 145, 57, 65, 126, 95, 180, 38, 112, 156, 233, 132, 68, 187, 46, 245, 53, 130, 232, 62, 167, 41, 177, 28, 235, 29, 254, 28, 146, 209, 9, 234, 46, 73, 6, 224, 210, 77, 66, 58, 110, 36, 183, 97, 197, 187, 222, 171, 99, 81, 254, 65, 144, 67, 60, 153, 149, 98, 219, 192, 221, 52, 245, 209, 87, 39, 252, 41, 21, 68, 78, 110, 131, 249, 162};

.visible .entry _Z10gpu_renderP6uchar45pointS1_iidS1_S_P7polygoni(
	.param .u64 .ptr .align 1 _Z10gpu_renderP6uchar45pointS1_iidS1_S_P7polygoni_param_0,
	.param .align 8 .b8 _Z10gpu_renderP6uchar45pointS1_iidS1_S_P7polygoni_param_1[24],
	.param .align 8 .b8 _Z10gpu_renderP6uchar45pointS1_iidS1_S_P7polygoni_param_2[24],
	.param .u32 _Z10gpu_renderP6uchar45pointS1_iidS1_S_P7polygoni_param_3,
	.param .u32 _Z10gpu_renderP6uchar45pointS1_iidS1_S_P7polygoni_param_4,
	.param .f64 _Z10gpu_renderP6uchar45pointS1_iidS1_S_P7polygoni_param_5,
	.param .align 8 .b8 _Z10gpu_renderP6uchar45pointS1_iidS1_S_P7polygoni_param_6[24],
	.param .align 4 .b8 _Z10gpu_renderP6uchar45pointS1_iidS1_S_P7polygoni_param_7[4],
	.param .u64 .ptr .align 1 _Z10gpu_renderP6uchar45pointS1_iidS1_S_P7polygoni_param_8,
	.param .u32 _Z10gpu_renderP6uchar45pointS1_iidS1_S_P7polygoni_param_9
)
{
	.reg .pred 	%p<40>;
	.reg .b16 	%rs<31>;
	.reg .b32 	%r<68>;
	.reg .b64 	%rd<16>;
	.reg .b64 	%fd<261>;

	ld.param.u32 	%r24, [_Z10gpu_renderP6uchar45pointS1_iidS1_S_P7polygoni_param_7];
	bfe.u32 	%r26, %r24, 16, 8;
	cvt.u16.u32 	%rs14, %r26;
	bfe.u32 	%r27, %r24, 8, 8;
	cvt.u16.u32 	%rs13, %r27;
	bfe.u32 	%r28, %r24, 0, 8;
	cvt.u16.u32 	%rs12, %r28;
	ld.param.f64 	%fd91, [_Z10gpu_renderP6uchar45pointS1_iidS1_S_P7polygoni_param_6+16];
	ld.param.f64 	%fd90, [_Z10gpu_renderP6uchar45pointS1_iidS1_S_P7polygoni_param_6+8];
	ld.param.f64 	%fd89, [_Z10gpu_renderP6uchar45pointS1_iidS1_S_P7polygoni_param_6];
	ld.param.f64 	%fd88, [_Z10gpu_renderP6uchar45pointS1_iidS1_S_P7polygoni_param_2+16];
	ld.param.f64 	%fd87, [_Z10gpu_renderP6uchar45pointS1_iidS1_S_P7polygoni_param_2+8];
	ld.param.f64 	%fd86, [_Z10gpu_renderP6uchar45pointS1_iidS1_S_P7polygoni_param_2];
	ld.param.f64 	%fd85, [_Z10gpu_renderP6uchar45pointS1_iidS1_S_P7polygoni_param_1+16];
	ld.param.f64 	%fd84, [_Z10gpu_renderP6uchar45pointS1_iidS1_S_P7polygoni_param_1+8];
	ld.param.f64 	%fd83, [_Z10gpu_renderP6uchar45pointS1_iidS1_S_P7polygoni_param_1];
	ld.param.u32 	%r21, [_Z10gpu_renderP6uchar45pointS1_iidS1_S_P7polygoni_param_3];
	ld.param.u32 	%r22, [_Z10gpu_renderP6uchar45pointS1_iidS1_S_P7polygoni_param_4];
	ld.param.f64 	%fd92, [_Z10gpu_renderP6uchar45pointS1_iidS1_S_P7polygoni_param_5];
	ld.param.u64 	%rd6, [_Z10gpu_renderP6uchar45pointS1_iidS1_S_P7polygoni_param_8];
	ld.param.u32 	%r23, [_Z10gpu_renderP6uchar45pointS1_iidS1_S_P7polygoni_param_9];
	cvta.to.global.u64 	%rd1, %rd6;
	mov.u32 	%r29, %ntid.x;
	mov.u32 	%r30, %ctaid.x;
	mov.u32 	%r31, %tid.x;
	mad.lo.s32 	%r60, %r29, %r30, %r31;
	mov.u32 	%r32, %ntid.y;
	mov.u32 	%r33, %ctaid.y;
	mov.u32 	%r34, %tid.y;
	mad.lo.s32 	%r2, %r32, %r33, %r34;
	cvt.rn.f64.s32 	%fd1, %r21;
	cvt.rn.f64.s32 	%fd2, %r22;
	mul.f64 	%fd93, %fd92, 0d400921FB54442D18;
	div.rn.f64 	%fd3, %fd93, 0d4076800000000000;
	abs.f64 	%fd4, %fd3;
	setp.neu.f64 	%p3, %fd4, 0d7FF0000000000000;
	@%p3 bra 	$L__BB0_2;
	mov.f64 	%fd99, 0d0000000000000000;
	mul.rn.f64 	%fd256, %fd3, %fd99;
	mov.pred 	%p39, -1;
	bra.uni 	$L__BB0_5;
$L__BB0_2:
	mul.f64 	%fd94, %fd3, 0d3FE45F306DC9C883;
	cvt.rni.s32.f64 	%r59, %fd94;
	cvt.rn.f64.s32 	%fd95, %r59;
	fma.rn.f64 	%fd96, %fd95, 0dBFF921FB54442D18, %fd3;
	fma.rn.f64 	%fd97, %fd95, 0dBC91A62633145C00, %fd96;
	fma.rn.f64 	%fd256, %fd95, 0dB97B839A252049C0, %fd97;
	setp.ltu.f64 	%p4, %fd4, 0d41E0000000000000;
	@%p4 bra 	$L__BB0_4;
	{ // callseq 0, 0
	.param .b64 param0;
	st.param.f64 	[param0], %fd3;
	.param .align 16 .b8 retval0[16];
	call.uni (retval0), 
	__internal_trig_reduction_slowpathd, 
	(
	param0
	);
	ld.param.f64 	%fd256, [retval0];
	ld.param.b32 	%r59, [retval0+8];
	} // callseq 0
$L__BB0_4:
	and.b32  	%r36, %r59, 1;
	setp.eq.b32 	%p5, %r36, 1;
	not.pred 	%p39, %p5;
$L__BB0_5:
	mul.f64 	%fd100, %fd256, %fd256;
	fma.rn.f64 	%fd101, %fd100, 0d3EE48DAC2799BCB9, 0dBEF9757C5B27EBB1;
	fma.rn.f64 	%fd102, %fd101, %fd100, 0d3F0980E90FD91E04;
	fma.rn.f64 	%fd103, %fd102, %fd100, 0dBEFAE2B0417D7E1D;
	fma.rn.f64 	%fd104, %fd103, %fd100, 0d3F119F5341BFBA57;
	fma.rn.f64 	%fd105, %fd104, %fd100, 0d3F15E791A00F6919;
	fma.rn.f64 	%fd106, %fd105, %fd100, 0d3F2FF2E7FADEC73A;
	fma.rn.f64 	%fd107, %fd106, %fd100, 0d3F434BC1B206DA62;
	fma.rn.f64 	%fd108, %fd107, %fd100, 0d3F57DB18EF2F83F9;
	fma.rn.f64 	%fd109, %fd108, %fd100, 0d3F6D6D2E7AE49FBC;
	fma.rn.f64 	%fd110, %fd109, %fd100, 0d3F8226E3A816A776;
	fma.rn.f64 	%fd111, %fd110, %fd100, 0d3F9664F485D25660;
	fma.rn.f64 	%fd112, %fd111, %fd100, 0d3FABA1BA1BABF31D;
	fma.rn.f64 	%fd113, %fd112, %fd100, 0d3FC11111111105D2;
	fma.rn.f64 	%fd114, %fd113, %fd100, 0d3FD555555555555E;
	mul.f64 	%fd10, %fd100, %fd114;
	fma.rn.f64 	%fd257, %fd10, %fd256, %fd256;
	@%p39 bra 	$L__BB0_7;
	sub.f64 	%fd115, %fd257, %fd256;
	neg.f64 	%fd116, %fd115;
	fma.rn.f64 	%fd117, %fd10, %fd256, %fd116;
	rcp.approx.ftz.f64 	%fd118, %fd257;
	neg.f64 	%fd119, %fd257;
	fma.rn.f64 	%fd120, %fd119, %fd118, 0d3FF0000000000000;
	fma.rn.f64 	%fd121, %fd120, %fd120, %fd120;
	fma.rn.f64 	%fd122, %fd121, %fd118, %fd118;
	neg.f64 	%fd123, %fd122;
	fma.rn.f64 	%fd124, %fd257, %fd123, 0d3FF0000000000000;
	fma.rn.f64 	%fd125, %fd123, %fd117, %fd124;
	fma.rn.f64 	%fd257, %fd125, %fd123, %fd123;
$L__BB0_7:
	sub.f64 	%fd126, %fd86, %fd83;
	sub.f64 	%fd127, %fd87, %fd84;
	sub.f64 	%fd128, %fd88, %fd85;
	mul.f64 	%fd129, %fd127, %fd127;
	fma.rn.f64 	%fd130, %fd126, %fd126, %fd129;
	fma.rn.f64 	%fd131, %fd128, %fd128, %fd130;
	sqrt.rn.f64 	%fd132, %fd131;
	div.rn.f64 	%fd14, %fd126, %fd132;
	div.rn.f64 	%fd15, %fd127, %fd132;
	div.rn.f64 	%fd16, %fd128, %fd132;
	mul.f64 	%fd133, %fd16, 0d0000000000000000;
	sub.f64 	%fd134, %fd15, %fd133;
	sub.f64 	%fd135, %fd133, %fd14;
	mul.f64 	%fd136, %fd14, 0d0000000000000000;
	mul.f64 	%fd137, %fd15, 0d0000000000000000;
	sub.f64 	%fd138, %fd136, %fd137;
	mul.f64 	%fd139, %fd135, %fd135;
	fma.rn.f64 	%fd140, %fd134, %fd134, %fd139;
	fma.rn.f64 	%fd141, %fd138, %fd138, %fd140;
	sqrt.rn.f64 	%fd142, %fd141;
	div.rn.f64 	%fd17, %fd134, %fd142;
	div.rn.f64 	%fd18, %fd135, %fd142;
	div.rn.f64 	%fd19, %fd138, %fd142;
	mul.f64 	%fd143, %fd16, %fd18;
	mul.f64 	%fd144, %fd15, %fd19;
	sub.f64 	%fd145, %fd143, %fd144;
	mul.f64 	%fd146, %fd14, %fd19;
	mul.f64 	%fd147, %fd16, %fd17;
	sub.f64 	%fd148, %fd146, %fd147;
	mul.f64 	%fd149, %fd15, %fd17;
	mul.f64 	%fd150, %fd14, %fd18;
	sub.f64 	%fd151, %fd149, %fd150;
	mul.f64 	%fd152, %fd148, %fd148;
	fma.rn.f64 	%fd153, %fd145, %fd145, %fd152;
	fma.rn.f64 	%fd154, %fd151, %fd151, %fd153;
	sqrt.rn.f64 	%fd155, %fd154;
	div.rn.f64 	%fd20, %fd145, %fd155;
	div.rn.f64 	%fd21, %fd148, %fd155;
	div.rn.f64 	%fd22, %fd151, %fd155;
	setp.ge.s32 	%p7, %r60, %r21;
	@%p7 bra 	$L__BB0_30;
	rcp.rn.f64 	%fd156, %fd257;
	mul.f64 	%fd23, %fd14, %fd156;
	mul.f64 	%fd24, %fd15, %fd156;
	mul.f64 	%fd25, %fd16, %fd156;
	add.f64 	%fd157, %fd2, 0dBFF0000000000000;
	mov.f64 	%fd158, 0d4000000000000000;
	div.rn.f64 	%fd26, %fd158, %fd157;
	add.f64 	%fd159, %fd1, 0dBFF0000000000000;
	div.rn.f64 	%fd27, %fd158, %fd159;
	neg.s32 	%r8, %r23;
	add.s64 	%rd2, %rd1, 32;
$L__BB0_9:
	setp.ge.s32 	%p8, %r2, %r22;
	@%p8 bra 	$L__BB0_29;
	mov.u32 	%r61, %r2;
$L__BB0_11:
	setp.lt.s32 	%p9, %r23, 1;
	cvt.rn.f64.u32 	%fd161, %r61;
	fma.rn.f64 	%fd162, %fd26, %fd161, 0dBFF0000000000000;
	cvt.rn.f64.s32 	%fd163, %r22;
	mul.f64 	%fd164, %fd162, %fd163;
	cvt.rn.f64.s32 	%fd165, %r21;
	div.rn.f64 	%fd166, %fd164, %fd165;
	mul.f64 	%fd167, %fd20, %fd166;
	cvt.rn.f64.s32 	%fd168, %r60;
	fma.rn.f64 	%fd169, %fd27, %fd168, 0dBFF0000000000000;
	fma.rn.f64 	%fd170, %fd17, %fd169, %fd167;
	add.f64 	%fd171, %fd23, %fd170;
	mul.f64 	%fd172, %fd21, %fd166;
	fma.rn.f64 	%fd173, %fd18, %fd169, %fd172;
	add.f64 	%fd174, %fd24, %fd173;
	mul.f64 	%fd175, %fd22, %fd166;
	fma.rn.f64 	%fd176, %fd19, %fd169, %fd175;
	add.f64 	%fd177, %fd25, %fd176;
	mul.f64 	%fd178, %fd174, %fd174;
	fma.rn.f64 	%fd179, %fd171, %fd171, %fd178;
	fma.rn.f64 	%fd180, %fd177, %fd177, %fd179;
	sqrt.rn.f64 	%fd181, %fd180;
	div.rn.f64 	%fd28, %fd171, %fd181;
	div.rn.f64 	%fd29, %fd174, %fd181;
	div.rn.f64 	%fd30, %fd177, %fd181;
	mov.b32 	%r65, -1;
	@%p9 bra 	$L__BB0_19;
	mov.b32 	%r65, -1;
	mov.b32 	%r63, 0;
	mov.u64 	%rd15, %rd2;
	mov.u32 	%r62, %r8;
$L__BB0_13:
	ld.global.f64 	%fd183, [%rd15+-8];
	ld.global.f64 	%fd184, [%rd15];
	ld.global.f64 	%fd185, [%rd15+8];
	ld.global.f64 	%fd32, [%rd15+-32];
	ld.global.f64 	%fd33, [%rd15+-24];
	ld.global.f64 	%fd34, [%rd15+-16];
	sub.f64 	%fd35, %fd183, %fd32;
	sub.f64 	%fd36, %fd184, %fd33;
	sub.f64 	%fd37, %fd185, %fd34;
	ld.global.f64 	%fd186, [%rd15+16];
	ld.global.f64 	%fd187, [%rd15+24];
	ld.global.f64 	%fd188, [%rd15+32];
	sub.f64 	%fd38, %fd186, %fd32;
	sub.f64 	%fd39, %fd187, %fd33;
	sub.f64 	%fd40, %fd188, %fd34;
	mul.f64 	%fd189, %fd29, %fd40;
	mul.f64 	%fd190, %fd30, %fd39;
	sub.f64 	%fd41, %fd189, %fd190;
	mul.f64 	%fd191, %fd30, %fd38;
	mul.f64 	%fd192, %fd28, %fd40;
	sub.f64 	%fd42, %fd191, %fd192;
	mul.f64 	%fd193, %fd28, %fd39;
	mul.f64 	%fd194, %fd29, %fd38;
	sub.f64 	%fd43, %fd193, %fd194;
	mul.f64 	%fd195, %fd36, %fd42;
	fma.rn.f64 	%fd196, %fd35, %fd41, %fd195;
	fma.rn.f64 	%fd44, %fd37, %fd43, %fd196;
	abs.f64 	%fd197, %fd44;
	setp.lt.f64 	%p10, %fd197, 0d3DDB7CDFD9D7BDBB;
	@%p10 bra 	$L__BB0_18;
	sub.f64 	%fd45, %fd83, %fd32;
	sub.f64 	%fd46, %fd84, %fd33;
	sub.f64 	%fd47, %fd85, %fd34;
	mul.f64 	%fd198, %fd42, %fd46;
	fma.rn.f64 	%fd199, %fd41, %fd45, %fd198;
	fma.rn.f64 	%fd200, %fd43, %fd47, %fd199;
	div.rn.f64 	%fd48, %fd200, %fd44;
	setp.lt.f64 	%p11, %fd48, 0d0000000000000000;
	setp.gt.f64 	%p12, %fd48, 0d3FF0000000000000;
	or.pred  	%p13, %p11, %p12;
	@%p13 bra 	$L__BB0_18;
	mul.f64 	%fd201, %fd37, %fd46;
	mul.f64 	%fd202, %fd36, %fd47;
	sub.f64 	%fd49, %fd201, %fd202;
	mul.f64 	%fd203, %fd35, %fd47;
	mul.f64 	%fd204, %fd37, %fd45;
	sub.f64 	%fd50, %fd203, %fd204;
	mul.f64 	%fd205, %fd36, %fd45;
	mul.f64 	%fd206, %fd35, %fd46;
	sub.f64 	%fd51, %fd205, %fd206;
	mul.f64 	%fd207, %fd29, %fd50;
	fma.rn.f64 	%fd208, %fd28, %fd49, %fd207;
	fma.rn.f64 	%fd209, %fd30, %fd51, %fd208;
	div.rn.f64 	%fd210, %fd209, %fd44;
	setp.lt.f64 	%p14, %fd210, 0d0000000000000000;
	add.f64 	%fd211, %fd48, %fd210;
	setp.gt.f64 	%p15, %fd211, 0d3FF0000000000000;
	or.pred  	%p16, %p14, %p15;
	@%p16 bra 	$L__BB0_18;
	mul.f64 	%fd212, %fd39, %fd50;
	fma.rn.f64 	%fd213, %fd38, %fd49, %fd212;
	fma.rn.f64 	%fd214, %fd40, %fd51, %fd213;
	div.rn.f64 	%fd52, %fd214, %fd44;
	setp.lt.f64 	%p17, %fd52, 0d0000000000000000;
	@%p17 bra 	$L__BB0_18;
	setp.eq.s32 	%p18, %r65, -1;
	setp.lt.f64 	%p19, %fd52, %fd259;
	or.pred  	%p20, %p18, %p19;
	selp.b32 	%r65, %r63, %r65, %p20;
	selp.f64 	%fd259, %fd52, %fd259, %p20;
$L__BB0_18:
	add.s32 	%r63, %r63, 1;
	add.s32 	%r62, %r62, 1;
	setp.ne.s32 	%p21, %r62, 0;
	add.s64 	%rd15, %rd15, 80;
	@%p21 bra 	$L__BB0_13;
$L__BB0_19:
	setp.eq.s32 	%p22, %r65, -1;
	mov.b16 	%rs28, 0;
	mov.u16 	%rs29, %rs28;
	mov.u16 	%rs30, %rs28;
	@%p22 bra 	$L__BB0_28;
	setp.lt.s32 	%p23, %r23, 1;
	fma.rn.f64 	%fd56, %fd28, %fd259, %fd83;
	fma.rn.f64 	%fd57, %fd29, %fd259, %fd84;
	fma.rn.f64 	%fd58, %fd30, %fd259, %fd85;
	sub.f64 	%fd215, %fd89, %fd56;
	sub.f64 	%fd216, %fd90, %fd57;
	sub.f64 	%fd217, %fd91, %fd58;
	mul.f64 	%fd218, %fd216, %fd216;
	fma.rn.f64 	%fd219, %fd215, %fd215, %fd218;
	fma.rn.f64 	%fd220, %fd217, %fd217, %fd219;
	sqrt.rn.f64 	%fd59, %fd220;
	div.rn.f64 	%fd60, %fd215, %fd59;
	div.rn.f64 	%fd61, %fd216, %fd59;
	div.rn.f64 	%fd62, %fd217, %fd59;
	@%p23 bra 	$L__BB0_27;
	mov.b32 	%r67, 0;
$L__BB0_22:
	mul.wide.u32 	%rd7, %r67, 80;
	add.s64 	%rd8, %rd1, %rd7;
	ld.global.f64 	%fd221, [%rd8+24];
	ld.global.f64 	%fd222, [%rd8+32];
	ld.global.f64 	%fd223, [%rd8+40];
	ld.global.f64 	%fd63, [%rd8];
	ld.global.f64 	%fd64, [%rd8+8];
	ld.global.f64 	%fd65, [%rd8+16];
	sub.f64 	%fd66, %fd221, %fd63;
	sub.f64 	%fd67, %fd222, %fd64;
	sub.f64 	%fd68, %fd223, %fd65;
	ld.global.f64 	%fd224, [%rd8+48];
	ld.global.f64 	%fd225, [%rd8+56];
	ld.global.f64 	%fd226, [%rd8+64];
	sub.f64 	%fd69, %fd224, %fd63;
	sub.f64 	%fd70, %fd225, %fd64;
	sub.f64 	%fd71, %fd226, %fd65;
	mul.f64 	%fd227, %fd61, %fd71;
	mul.f64 	%fd228, %fd62, %fd70;
	sub.f64 	%fd72, %fd227, %fd228;
	mul.f64 	%fd229, %fd62, %fd69;
	mul.f64 	%fd230, %fd60, %fd71;
	sub.f64 	%fd73, %fd229, %fd230;
	mul.f64 	%fd231, %fd60, %fd70;
	mul.f64 	%fd232, %fd61, %fd69;
	sub.f64 	%fd74, %fd231, %fd232;
	mul.f64 	%fd233, %fd67, %fd73;
	fma.rn.f64 	%fd234, %fd66, %fd72, %fd233;
	fma.rn.f64 	%fd75, %fd68, %fd74, %fd234;
	abs.f64 	%fd235, %fd75;
	setp.lt.f64 	%p24, %fd235, 0d3DDB7CDFD9D7BDBB;
	@%p24 bra 	$L__BB0_26;
	sub.f64 	%fd76, %fd56, %fd63;
	sub.f64 	%fd77, %fd57, %fd64;
	sub.f64 	%fd78, %fd58, %fd65;
	mul.f64 	%fd236, %fd73, %fd77;
	fma.rn.f64 	%fd237, %fd72, %fd76, %fd236;
	fma.rn.f64 	%fd238, %fd74, %fd78, %fd237;
	div.rn.f64 	%fd79, %fd238, %fd75;
	setp.lt.f64 	%p25, %fd79, 0d0000000000000000;
	setp.gt.f64 	%p26, %fd79, 0d3FF0000000000000;
	or.pred  	%p27, %p25, %p26;
	@%p27 bra 	$L__BB0_26;
	mul.f64 	%fd239, %fd68, %fd77;
	mul.f64 	%fd240, %fd67, %fd78;
	sub.f64 	%fd80, %fd239, %fd240;
	mul.f64 	%fd241, %fd66, %fd78;
	mul.f64 	%fd242, %fd68, %fd76;
	sub.f64 	%fd81, %fd241, %fd242;
	mul.f64 	%fd243, %fd67, %fd76;
	mul.f64 	%fd244, %fd66, %fd77;
	sub.f64 	%fd82, %fd243, %fd244;
	mul.f64 	%fd245, %fd61, %fd81;
	fma.rn.f64 	%fd246, %fd60, %fd80, %fd245;
	fma.rn.f64 	%fd247, %fd62, %fd82, %fd246;
	div.rn.f64 	%fd248, %fd247, %fd75;
	setp.lt.f64 	%p28, %fd248, 0d0000000000000000;
	add.f64 	%fd249, %fd79, %fd248;
	setp.gt.f64 	%p29, %fd249, 0d3FF0000000000000;
	or.pred  	%p30, %p28, %p29;
	@%p30 bra 	$L__BB0_26;
	mul.f64 	%fd250, %fd70, %fd81;
	fma.rn.f64 	%fd251, %fd69, %fd80, %fd250;
	fma.rn.f64 	%fd252, %fd71, %fd82, %fd251;
	div.rn.f64 	%fd253, %fd252, %fd75;
	setp.gt.f64 	%p31, %fd253, 0d0000000000000000;
	setp.lt.f64 	%p32, %fd253, %fd59;
	and.pred  	%p33, %p31, %p32;
	setp.ne.s32 	%p34, %r67, %r65;
	and.pred  	%p35, %p33, %p34;
	mov.u16 	%rs29, %rs28;
	mov.u16 	%rs30, %rs28;
	@%p35 bra 	$L__BB0_28;
$L__BB0_26:
	add.s32 	%r67, %r67, 1;
	setp.ne.s32 	%p36, %r67, %r23;
	@%p36 bra 	$L__BB0_22;
$L__BB0_27:
	mul.wide.s32 	%rd9, %r65, 80;
	add.s64 	%rd10, %rd1, %rd9;
	.pragma "used_bytes_mask 7";
	ld.global.u32 	%r41, [%rd10+72];
	bfe.u32 	%r42, %r41, 0, 8;
	cvt.u16.u32 	%rs24, %r42;
	bfe.u32 	%r43, %r41, 8, 8;
	cvt.u16.u32 	%rs25, %r43;
	bfe.u32 	%r44, %r41, 16, 8;
	cvt.u16.u32 	%rs26, %r44;
	mul.lo.s16 	%rs28, %rs24, %rs12;
	mul.lo.s16 	%rs29, %rs25, %rs13;
	mul.lo.s16 	%rs30, %rs26, %rs14;
$L__BB0_28:
	mov.b16 	%rs27, 255;
	ld.param.u64 	%rd14, [_Z10gpu_renderP6uchar45pointS1_iidS1_S_P7polygoni_param_0];
	not.b32 	%r45, %r61;
	add.s32 	%r46, %r22, %r45;
	mad.lo.s32 	%r47, %r46, %r21, %r60;
	cvta.to.global.u64 	%rd11, %rd14;
	mul.wide.s32 	%rd12, %r47, 4;
	add.s64 	%rd13, %rd11, %rd12;
	cvt.u32.u16 	%r48, %rs28;
	cvt.u32.u16 	%r49, %rs29;
	prmt.b32 	%r50, %r48, %r49, 0x3340U;
	cvt.u32.u16 	%r51, %rs30;
	cvt.u32.u16 	%r52, %rs27;
	prmt.b32 	%r53, %r51, %r52, 0x3340U;
	prmt.b32 	%r54, %r50, %r53, 0x5410U;
	st.global.u32 	[%rd13], %r54;
	mov.u32 	%r55, %ntid.y;
	mov.u32 	%r56, %nctaid.y;
	mad.lo.s32 	%r61, %r55, %r56, %r61;
	setp.lt.s32 	%p37, %r61, %r22;
	@%p37 bra 	$L__BB0_11;
$L__BB0_29:
	mov.u32 	%r57, %ntid.x;
	mov.u32 	%r58, %nctaid.x;
	mad.lo.s32 	%r60, %r57, %r58, %r60;
	setp.lt.s32 	%p38, %r60, %r21;
	@%p38 bra 	$L__BB0_9;
$L__BB0_30:
	ret;

}
	// .globl	_Z13gpu_smoothingP6uchar4S0_iii
.visible .entry _Z13gpu_smoothingP6uchar4S0_iii(
	.param .u64 .ptr .align 1 _Z13gpu_smoothingP6uchar4S0_iii_param_0,
	.param .u64 .ptr .align 1 _Z13gpu_smoothingP6uchar4S0_iii_param_1,
	.param .u32 _Z13gpu_smoothingP6uchar4S0_iii_param_2,
	.param .u32 _Z13gpu_smoothingP6uchar4S0_iii_param_3,
	.param .u32 _Z13gpu_smoothingP6uchar4S0_iii_param_4
)
{
	.reg .pred 	%p<22>;
	.reg .b32 	%r<334>;
	.reg .b64 	%rd<53>;

	ld.param.u64 	%rd4, [_Z13gpu_smoothingP6uchar4S0_iii_param_0];
	ld.param.u64 	%rd3, [_Z13gpu_smoothingP6uchar4S0_iii_param_1];
	ld.param.u32 	%r110, [_Z13gpu_smoothingP6uchar4S0_iii_param_2];
	ld.param.u32 	%r112, [_Z13gpu_smoothingP6uchar4S0_iii_param_4];
	cvta.to.global.u64 	%rd1, %rd4;
	cvta.to.global.u64 	%rd2, %rd3;
	mov.u32 	%r113, %ntid.x;
	mov.u32 	%r114, %ctaid.x;
	mov.u32 	%r115, %tid.x;
	mad.lo.s32 	%r289, %r113, %r114, %r115;
	mov.u32 	%r116, %ntid.y;
	mov.u32 	%r117, %ctaid.y;
	mov.u32 	%r118, %tid.y;
	mad.lo.s32 	%r2, %r116, %r117, %r118;
	mov.u32 	%r119, %nctaid.x;
	mul.lo.s32 	%r3, %r113, %r119;
	mov.u32 	%r120, %nctaid.y;
	mul.lo.s32 	%r4, %r116, %r120;
	setp.ge.s32 	%p1, %r289, %r110;
	@%p1 bra 	$L__BB1_28;
	setp.lt.s32 	%p2, %r112, 1;
	@%p2 bra 	$L__BB1_19;
	add.s32 	%r5, %r112, -1;
	and.b32  	%r6, %r112, 7;
	and.b32  	%r7, %r112, 3;
	and.b32  	%r8, %r112, 2147483640;
	and.b32  	%r9, %r112, 1;
	neg.s32 	%r10, %r8;
	mul.lo.s32 	%r11, %r112, %r110;
$L__BB1_3:
	ld.param.u32 	%r287, [_Z13gpu_smoothingP6uchar4S0_iii_param_3];
	setp.ge.s32 	%p11, %r2, %r287;
	mov.u32 	%r290, %r2;
	@%p11 bra 	$L__BB1_4;
	bra.uni 	$L__BB1_5;
$L__BB1_4:
	mov.u32 	%r282, %ntid.x;
	mov.u32 	%r283, %nctaid.x;
	mad.lo.s32 	%r289, %r282, %r283, %r289;
	setp.lt.s32 	%p21, %r289, %r110;
	@%p21 bra 	$L__BB1_3;
	bra.uni 	$L__BB1_28;
$L__BB1_5:
	mul.lo.s32 	%r15, %r290, %r112;
	mad.lo.s32 	%r141, %r110, %r15, %r110;
	add.s32 	%r142, %r289, %r141;
	mul.lo.s32 	%r16, %r112, %r142;
	add.s32 	%r143, %r15, 2;
	mad.lo.s32 	%r144, %r110, %r143, %r289;
	mul.lo.s32 	%r17, %r112, %r144;
	add.s32 	%r145, %r15, 3;
	mad.lo.s32 	%r146, %r110, %r145, %r289;
	mul.lo.s32 	%r18, %r112, %r146;
	add.s32 	%r147, %r15, 4;
	mad.lo.s32 	%r148, %r110, %r147, %r289;
	mul.lo.s32 	%r19, %r112, %r148;
	add.s32 	%r149, %r15, 5;
	mad.lo.s32 	%r150, %r110, %r149, %r289;
	mul.lo.s32 	%r20, %r112, %r150;
	add.s32 	%r151, %r15, 6;
	mad.lo.s32 	%r152, %r110, %r151, %r289;
	mul.lo.s32 	%r21, %r112, %r152;
	add.s32 	%r153, %r15, 7;
	mad.lo.s32 	%r154, %r110, %r153, %r289;
	mul.lo.s32 	%r22, %r112, %r154;
	mad.lo.s32 	%r155, %r11, %r290, %r289;
	mul.lo.s32 	%r23, %r112, %r155;
	mov.b32 	%r291, 0;
	mov.u32 	%r330, %r291;
	mov.u32 	%r329, %r291;
	mov.u32 	%r328, %r291;
$L__BB1_6:
	setp.lt.u32 	%p12, %r5, 7;
	mov.b32 	%r317, 0;
	@%p12 bra 	$L__BB1_9;
	add.s32 	%r302, %r16, %r291;
	add.s32 	%r301, %r17, %r291;
	add.s32 	%r300, %r18, %r291;
	add.s32 	%r299, %r19, %r291;
	add.s32 	%r298, %r20, %r291;
	add.s32 	%r297, %r21, %r291;
	add.s32 	%r296, %r22, %r291;
	add.s32 	%r295, %r23, %r291;
	mov.u32 	%r303, %r10;
$L__BB1_8:
	.pragma "nounroll";
	mul.wide.s32 	%rd19, %r295, 4;
	add.s64 	%rd20, %rd1, %rd19;
	.pragma "used_bytes_mask 7";
	ld.global.u32 	%r158, [%rd20];
	bfe.u32 	%r159, %r158, 0, 8;
	add.s32 	%r160, %r328, %r159;
	bfe.u32 	%r161, %r158, 8, 8;
	add.s32 	%r162, %r329, %r161;
	bfe.u32 	%r163, %r158, 16, 8;
	add.s32 	%r164, %r330, %r163;
	mul.wide.s32 	%rd21, %r302, 4;
	add.s64 	%rd22, %rd1, %rd21;
	.pragma "used_bytes_mask 7";
	ld.global.u32 	%r165, [%rd22];
	bfe.u32 	%r166, %r165, 0, 8;
	add.s32 	%r167, %r160, %r166;
	bfe.u32 	%r168, %r165, 8, 8;
	add.s32 	%r169, %r162, %r168;
	bfe.u32 	%r170, %r165, 16, 8;
	add.s32 	%r171, %r164, %r170;
	mul.wide.s32 	%rd23, %r301, 4;
	add.s64 	%rd24, %rd1, %rd23;
	.pragma "used_bytes_mask 7";
	ld.global.u32 	%r172, [%rd24];
	bfe.u32 	%r173, %r172, 0, 8;
	add.s32 	%r174, %r167, %r173;
	bfe.u32 	%r175, %r172, 8, 8;
	add.s32 	%r176, %r169, %r175;
	bfe.u32 	%r177, %r172, 16, 8;
	add.s32 	%r178, %r171, %r177;
	mul.wide.s32 	%rd25, %r300, 4;
	add.s64 	%rd26, %rd1, %rd25;
	.pragma "used_bytes_mask 7";
	ld.global.u32 	%r179, [%rd26];
	bfe.u32 	%r180, %r179, 0, 8;
	add.s32 	%r181, %r174, %r180;
	bfe.u32 	%r182, %r179, 8, 8;
	add.s32 	%r183, %r176, %r182;
	bfe.u32 	%r184, %r179, 16, 8;
	add.s32 	%r185, %r178, %r184;
	mul.wide.s32 	%rd27, %r299, 4;
	add.s64 	%rd28, %rd1, %rd27;
	.pragma "used_bytes_mask 7";
	ld.global.u32 	%r186, [%rd28];
	bfe.u32 	%r187, %r186, 0, 8;
	add.s32 	%r188, %r181, %r187;
	bfe.u32 	%r189, %r186, 8, 8;
	add.s32 	%r190, %r183, %r189;
	bfe.u32 	%r191, %r186, 16, 8;
	add.s32 	%r192, %r185, %r191;
	mul.wide.s32 	%rd29, %r298, 4;
	add.s64 	%rd30, %rd1, %rd29;
	.pragma "used_bytes_mask 7";
	ld.global.u32 	%r193, [%rd30];
	bfe.u32 	%r194, %r193, 0, 8;
	add.s32 	%r195, %r188, %r194;
	bfe.u32 	%r196, %r193, 8, 8;
	add.s32 	%r197, %r190, %r196;
	bfe.u32 	%r198, %r193, 16, 8;
	add.s32 	%r199, %r192, %r198;
	mul.wide.s32 	%rd31, %r297, 4;
	add.s64 	%rd32, %rd1, %rd31;
	.pragma "used_bytes_mask 7";
	ld.global.u32 	%r200, [%rd32];
	bfe.u32 	%r201, %r200, 0, 8;
	add.s32 	%r202, %r195, %r201;
	bfe.u32 	%r203, %r200, 8, 8;
	add.s32 	%r204, %r197, %r203;
	bfe.u32 	%r205, %r200, 16, 8;
	add.s32 	%r206, %r199, %r205;
	mul.wide.s32 	%rd33, %r296, 4;
	add.s64 	%rd34, %rd1, %rd33;
	.pragma "used_bytes_mask 7";
	ld.global.u32 	%r207, [%rd34];
	bfe.u32 	%r208, %r207, 0, 8;
	add.s32 	%r328, %r202, %r208;
	bfe.u32 	%r209, %r207, 8, 8;
	add.s32 	%r329, %r204, %r209;
	bfe.u32 	%r210, %r207, 16, 8;
	add.s32 	%r330, %r206, %r210;
	add.s32 	%r303, %r303, 8;
	shl.b32 	%r211, %r11, 3;
	add.s32 	%r302, %r302, %r211;
	add.s32 	%r301, %r301, %r211;
	add.s32 	%r300, %r300, %r211;
	add.s32 	%r299, %r299, %r211;
	add.s32 	%r298, %r298, %r211;
	add.s32 	%r297, %r297, %r211;
	add.s32 	%r296, %r296, %r211;
	add.s32 	%r295, %r295, %r211;
	setp.ne.s32 	%p13, %r303, 0;
	mov.u32 	%r317, %r8;
	@%p13 bra 	$L__BB1_8;
$L__BB1_9:
	setp.eq.s32 	%p14, %r6, 0;
	@%p14 bra 	$L__BB1_17;
	add.s32 	%r213, %r6, -1;
	setp.lt.u32 	%p15, %r213, 3;
	@%p15 bra 	$L__BB1_12;
	add.s32 	%r214, %r317, %r15;
	mad.lo.s32 	%r215, %r214, %r110, %r289;
	mad.lo.s32 	%r216, %r215, %r112, %r291;
	mul.wide.s32 	%rd35, %r216, 4;
	add.s64 	%rd36, %rd1, %rd35;
	.pragma "used_bytes_mask 7";
	ld.global.u32 	%r217, [%rd36];
	bfe.u32 	%r218, %r217, 0, 8;
	add.s32 	%r219, %r328, %r218;
	bfe.u32 	%r220, %r217, 8, 8;
	add.s32 	%r221, %r329, %r220;
	bfe.u32 	%r222, %r217, 16, 8;
	add.s32 	%r223, %r330, %r222;
	add.s32 	%r224, %r215, %r110;
	mad.lo.s32 	%r225, %r224, %r112, %r291;
	mul.wide.s32 	%rd37, %r225, 4;
	add.s64 	%rd38, %rd1, %rd37;
	.pragma "used_bytes_mask 7";
	ld.global.u32 	%r226, [%rd38];
	bfe.u32 	%r227, %r226, 0, 8;
	add.s32 	%r228, %r219, %r227;
	bfe.u32 	%r229, %r226, 8, 8;
	add.s32 	%r230, %r221, %r229;
	bfe.u32 	%r231, %r226, 16, 8;
	add.s32 	%r232, %r223, %r231;
	add.s32 	%r233, %r224, %r110;
	mad.lo.s32 	%r234, %r233, %r112, %r291;
	mul.wide.s32 	%rd39, %r234, 4;
	add.s64 	%rd40, %rd1, %rd39;
	.pragma "used_bytes_mask 7";
	ld.global.u32 	%r235, [%rd40];
	bfe.u32 	%r236, %r235, 0, 8;
	add.s32 	%r237, %r228, %r236;
	bfe.u32 	%r238, %r235, 8, 8;
	add.s32 	%r239, %r230, %r238;
	bfe.u32 	%r240, %r235, 16, 8;
	add.s32 	%r241, %r232, %r240;
	add.s32 	%r242, %r233, %r110;
	mad.lo.s32 	%r243, %r242, %r112, %r291;
	mul.wide.s32 	%rd41, %r243, 4;
	add.s64 	%rd42, %rd1, %rd41;
	.pragma "used_bytes_mask 7";
	ld.global.u32 	%r244, [%rd42];
	bfe.u32 	%r245, %r244, 0, 8;
	add.s32 	%r328, %r237, %r245;
	bfe.u32 	%r246, %r244, 8, 8;
	add.s32 	%r329, %r239, %r246;
	bfe.u32 	%r247, %r244, 16, 8;
	add.s32 	%r330, %r241, %r247;
	add.s32 	%r317, %r317, 4;
$L__BB1_12:
	setp.eq.s32 	%p16, %r7, 0;
	@%p16 bra 	$L__BB1_17;
	setp.eq.s32 	%p17, %r7, 1;
	@%p17 bra 	$L__BB1_15;
	add.s32 	%r249, %r317, %r15;
	mad.lo.s32 	%r250, %r249, %r110, %r289;
	mad.lo.s32 	%r251, %r250, %r112, %r291;
	mul.wide.s32 	%rd43, %r251, 4;
	add.s64 	%rd44, %rd1, %rd43;
	.pragma "used_bytes_mask 7";
	ld.global.u32 	%r252, [%rd44];
	bfe.u32 	%r253, %r252, 0, 8;
	add.s32 	%r254, %r328, %r253;
	bfe.u32 	%r255, %r252, 8, 8;
	add.s32 	%r256, %r329, %r255;
	bfe.u32 	%r257, %r252, 16, 8;
	add.s32 	%r258, %r330, %r257;
	add.s32 	%r259, %r250, %r110;
	mad.lo.s32 	%r260, %r259, %r112, %r291;
	mul.wide.s32 	%rd45, %r260, 4;
	add.s64 	%rd46, %rd1, %rd45;
	.pragma "used_bytes_mask 7";
	ld.global.u32 	%r261, [%rd46];
	bfe.u32 	%r262, %r261, 0, 8;
	add.s32 	%r328, %r254, %r262;
	bfe.u32 	%r263, %r261, 8, 8;
	add.s32 	%r329, %r256, %r263;
	bfe.u32 	%r264, %r261, 16, 8;
	add.s32 	%r330, %r258, %r264;
	add.s32 	%r317, %r317, 2;
$L__BB1_15:
	setp.eq.s32 	%p18, %r9, 0;
	@%p18 bra 	$L__BB1_17;
	add.s32 	%r265, %r317, %r15;
	mad.lo.s32 	%r266, %r265, %r110, %r289;
	mad.lo.s32 	%r267, %r266, %r112, %r291;
	mul.wide.s32 	%rd47, %r267, 4;
	add.s64 	%rd48, %rd1, %rd47;
	.pragma "used_bytes_mask 7";
	ld.global.u32 	%r268, [%rd48];
	bfe.u32 	%r269, %r268, 0, 8;
	add.s32 	%r328, %r328, %r269;
	bfe.u32 	%r270, %r268, 8, 8;
	add.s32 	%r329, %r329, %r270;
	bfe.u32 	%r271, %r268, 16, 8;
	add.s32 	%r330, %r330, %r271;
$L__BB1_17:
	add.s32 	%r291, %r291, 1;
	setp.ne.s32 	%p19, %r291, %r112;
	@%p19 bra 	$L__BB1_6;
	ld.param.u32 	%r288, [_Z13gpu_smoothingP6uchar4S0_iii_param_3];
	ld.param.u64 	%rd52, [_Z13gpu_smoothingP6uchar4S0_iii_param_1];
	mul.lo.s32 	%r272, %r112, %r112;
	div.u32 	%r273, %r328, %r272;
	div.u32 	%r274, %r329, %r272;
	div.u32 	%r275, %r330, %r272;
	mad.lo.s32 	%r276, %r290, %r110, %r289;
	cvta.to.global.u64 	%rd49, %rd52;
	mul.wide.s32 	%rd50, %r276, 4;
	add.s64 	%rd51, %rd49, %rd50;
	prmt.b32 	%r277, %r273, %r274, 0x3340U;
	prmt.b32 	%r278, %r275, 65535, 0x3340U;
	prmt.b32 	%r279, %r277, %r278, 0x5410U;
	st.global.u32 	[%rd51], %r279;
	mov.u32 	%r280, %ntid.y;
	mov.u32 	%r281, %nctaid.y;
	mad.lo.s32 	%r290, %r280, %r281, %r290;
	setp.lt.s32 	%p20, %r290, %r288;
	@%p20 bra 	$L__BB1_5;
	bra.uni 	$L__BB1_4;
$L__BB1_19:
	ld.param.u32 	%r284, [_Z13gpu_smoothingP6uchar4S0_iii_param_3];
	add.s32 	%r97, %r2, %r4;
	max.s32 	%r121, %r284, %r97;
	setp.lt.s32 	%p3, %r97, %r284;
	selp.u32 	%r122, 1, 0, %p3;
	add.s32 	%r123, %r97, %r122;
	sub.s32 	%r124, %r121, %r123;
	div.u32 	%r125, %r124, %r4;
	add.s32 	%r98, %r125, %r122;
	and.b32  	%r99, %r98, 3;
	mul.lo.s32 	%r100, %r2, %r110;
	mul.lo.s32 	%r101, %r97, %r110;
	add.s32 	%r102, %r97, %r4;
	mul.lo.s32 	%r103, %r102, %r110;
	add.s32 	%r104, %r102, %r4;
$L__BB1_20:
	ld.param.u32 	%r285, [_Z13gpu_smoothingP6uchar4S0_iii_param_3];
	setp.ge.s32 	%p4, %r2, %r285;
	@%p4 bra 	$L__BB1_27;
	setp.eq.s32 	%p5, %r99, 3;
	mov.u32 	%r332, %r2;
	@%p5 bra 	$L__BB1_25;
	setp.eq.s32 	%p6, %r99, 0;
	add.s32 	%r126, %r100, %r289;
	mul.wide.s32 	%rd5, %r126, 4;
	add.s64 	%rd6, %rd2, %rd5;
	mov.b32 	%r127, -16777216;
	st.global.u32 	[%rd6], %r127;
	mov.u32 	%r332, %r97;
	@%p6 bra 	$L__BB1_25;
	setp.eq.s32 	%p7, %r99, 1;
	add.s32 	%r128, %r101, %r289;
	mul.wide.s32 	%rd7, %r128, 4;
	add.s64 	%rd8, %rd2, %rd7;
	mov.b32 	%r129, -16777216;
	st.global.u32 	[%rd8], %r129;
	mov.u32 	%r332, %r102;
	@%p7 bra 	$L__BB1_25;
	add.s32 	%r130, %r103, %r289;
	mul.wide.s32 	%rd9, %r130, 4;
	add.s64 	%rd10, %rd2, %rd9;
	mov.b32 	%r131, -16777216;
	st.global.u32 	[%rd10], %r131;
	mov.u32 	%r332, %r104;
$L__BB1_25:
	setp.lt.u32 	%p8, %r98, 3;
	@%p8 bra 	$L__BB1_27;
$L__BB1_26:
	ld.param.u32 	%r286, [_Z13gpu_smoothingP6uchar4S0_iii_param_3];
	mad.lo.s32 	%r132, %r332, %r110, %r289;
	mul.wide.s32 	%rd11, %r132, 4;
	add.s64 	%rd12, %rd2, %rd11;
	mov.b32 	%r133, -16777216;
	st.global.u32 	[%rd12], %r133;
	add.s32 	%r134, %r332, %r4;
	mad.lo.s32 	%r135, %r134, %r110, %r289;
	mul.wide.s32 	%rd13, %r135, 4;
	add.s64 	%rd14, %rd2, %rd13;
	st.global.u32 	[%rd14], %r133;
	add.s32 	%r136, %r134, %r4;
	mad.lo.s32 	%r137, %r136, %r110, %r289;
	mul.wide.s32 	%rd15, %r137, 4;
	add.s64 	%rd16, %rd2, %rd15;
	st.global.u32 	[%rd16], %r133;
	add.s32 	%r138, %r136, %r4;
	mad.lo.s32 	%r139, %r138, %r110, %r289;
	mul.wide.s32 	%rd17, %r139, 4;
	add.s64 	%rd18, %rd2, %rd17;
	st.global.u32 	[%rd18], %r133;
	add.s32 	%r332, %r138, %r4;
	setp.lt.s32 	%p9, %r332, %r286;
	@%p9 bra 	$L__BB1_26;
$L__BB1_27:
	add.s32 	%r289, %r289, %r3;
	setp.lt.s32 	%p10, %r289, %r110;
	@%p10 bra 	$L__BB1_20;
$L__BB1_28:
	ret;

}
.func  (.param .align 16 .b8 func_retval0[16]) __internal_trig_reduction_slowpathd(
	.param .b64 __internal_trig_reduction_slowpathd_param_0
)
{
	.local .align 8 .b8 	__local_depot2[40];
	.reg .b64 	%SP;
	.reg .b64 	%SPL;
	.reg .pred 	%p<10>;
	.reg .b32 	%r<47>;
	.reg .b64 	%rd<74>;
	.reg .b64 	%fd<5>;

	mov.u64 	%SPL, __local_depot2;
	ld.param.f64 	%fd4, [__internal_trig_reduction_slowpathd_param_0];
	add.u64 	%rd1, %SPL, 0;
	{
	.reg .b32 %temp; 
	mov.b64 	{%temp, %r1}, %fd4;
	}
	shr.u32 	%r2, %r1, 20;
	and.b32  	%r3, %r2, 2047;
	setp.eq.s32 	%p1, %r3, 2047;
	mov.b32 	%r46, 0;
	@%p1 bra 	$L__BB2_9;
	add.s32 	%r20, %r3, -1024;
	mov.b64 	%rd20, %fd4;
	shl.b64 	%rd2, %rd20, 11;
	shr.u32 	%r4, %r20, 6;
	sub.s32 	%r45, 15, %r4;
	sub.s32 	%r21, 19, %r4;
	setp.lt.u32 	%p2, %r20, 128;
	selp.b32 	%r6, 18, %r21, %p2;
	setp.ge.s32 	%p3, %r45, %r6;
	mov.b64 	%rd70, 0;
	@%p3 bra 	$L__BB2_4;
	add.s32 	%r23, %r6, %r4;
	neg.s32 	%r43, %r23;
	or.b64  	%rd3, %rd2, -9223372036854775808;
	mov.b64 	%rd70, 0;
	mov.b32 	%r42, 0;
	mov.u64 	%rd25, __cudart_i2opi_d;
	mov.u32 	%r44, %r45;
$L__BB2_3:
	.pragma "nounroll";
	mul.wide.s32 	%rd22, %r42, 8;
	add.s64 	%rd23, %rd1, %rd22;
	mul.wide.s32 	%rd24, %r44, 8;
	add.s64 	%rd26, %rd25, %rd24;
	ld.global.nc.u64 	%rd27, [%rd26];
	{
	.reg .u32 %r0, %r1, %r2, %r3, %alo, %ahi, %blo, %bhi, %clo, %chi;
	mov.b64 	{%alo,%ahi}, %rd27;
	mov.b64 	{%blo,%bhi}, %rd3;
	mov.b64 	{%clo,%chi}, %rd70;
	mad.lo.cc.u32 	%r0, %alo, %blo, %clo;
	madc.hi.cc.u32 	%r1, %alo, %blo, %chi;
	madc.hi.u32 	%r2, %alo, %bhi, 0;
	mad.lo.cc.u32 	%r1, %alo, %bhi, %r1;
	madc.hi.cc.u32 	%r2, %ahi, %blo, %r2;
	madc.hi.u32 	%r3, %ahi, %bhi, 0;
	mad.lo.cc.u32 	%r1, %ahi, %blo, %r1;
	madc.lo.cc.u32 	%r2, %ahi, %bhi, %r2;
	addc.u32 	%r3, %r3, 0;
	mov.b64 	%rd28, {%r0,%r1};
	mov.b64 	%rd70, {%r2,%r3};
	}
	st.local.u64 	[%rd23], %rd28;
	add.s32 	%r44, %r44, 1;
	add.s32 	%r43, %r43, 1;
	add.s32 	%r42, %r42, 1;
	setp.ne.s32 	%p4, %r43, -15;
	mov.u32 	%r45, %r6;
	@%p4 bra 	$L__BB2_3;
$L__BB2_4:
	cvt.s64.s32 	%rd29, %r45;
	cvt.u64.u32 	%rd30, %r4;
	add.s64 	%rd31, %rd30, %rd29;
	shl.b64 	%rd32, %rd31, 3;
	add.s64 	%rd33, %rd1, %rd32;
	st.local.u64 	[%rd33+-120], %rd70;
	and.b32  	%r15, %r2, 63;
	ld.local.u64 	%rd72, [%rd1+16];
	ld.local.u64 	%rd71, [%rd1+24];
	setp.eq.s32 	%p5, %r15, 0;
	@%p5 bra 	$L__BB2_6;
	shl.b64 	%rd34, %rd71, %r15;
	shr.u64 	%rd35, %rd72, 1;
	xor.b32  	%r24, %r15, 63;
	shr.u64 	%rd36, %rd35, %r24;
	or.b64  	%rd71, %rd34, %rd36;
	ld.local.u64 	%rd37, [%rd1+8];
	shl.b64 	%rd38, %rd72, %r15;
	shr.u64 	%rd39, %rd37, 1;
	shr.u64 	%rd40, %rd39, %r24;
	or.b64  	%rd72, %rd38, %rd40;
$L__BB2_6:
	and.b32  	%r25, %r1, -2147483648;
	shr.u64 	%rd41, %rd71, 62;
	cvt.u32.u64 	%r26, %rd41;
	mov.b64 	{%r27, %r28}, %rd71;
	mov.b64 	{%r29, %r30}, %rd72;
	shf.l.wrap.b32 	%r31, %r30, %r27, 2;
	shf.l.wrap.b32 	%r32, %r27, %r28, 2;
	mov.b64 	%rd42, {%r31, %r32};
	shl.b64 	%rd43, %rd72, 2;
	shr.u64 	%rd44, %rd42, 63;
	cvt.u32.u64 	%r33, %rd44;
	add.s32 	%r34, %r33, %r26;
	setp.eq.s32 	%p6, %r25, 0;
	neg.s32 	%r35, %r34;
	selp.b32 	%r46, %r34, %r35, %p6;
	setp.gt.s64 	%p7, %rd42, -1;
	mov.b64 	%rd45, 0;
	{
	.reg .u32 %r0, %r1, %r2, %r3, %a0, %a1, %a2, %a3, %b0, %b1, %b2, %b3;
	mov.b64 	{%a0,%a1}, %rd45;
	mov.b64 	{%a2,%a3}, %rd45;
	mov.b64 	{%b0,%b1}, %rd43;
	mov.b64 	{%b2,%b3}, %rd42;
	sub.cc.u32 	%r0, %a0, %b0;
	subc.cc.u32 	%r1, %a1, %b1;
	subc.cc.u32 	%r2, %a2, %b2;
	subc.u32 	%r3, %a3, %b3;
	mov.b64 	%rd46, {%r0,%r1};
	mov.b64 	%rd47, {%r2,%r3};
	}
	xor.b32  	%r36, %r25, -2147483648;
	selp.b64 	%rd73, %rd42, %rd47, %p7;
	selp.b64 	%rd14, %rd43, %rd46, %p7;
	selp.b32 	%r17, %r25, %r36, %p7;
	clz.b64 	%r37, %rd73;
	cvt.u64.u32 	%rd15, %r37;
	setp.eq.s32 	%p8, %r37, 0;
	@%p8 bra 	$L__BB2_8;
	cvt.u32.u64 	%r38, %rd15;
	and.b32  	%r39, %r38, 63;
	shl.b64 	%rd48, %rd73, %r39;
	shr.u64 	%rd49, %rd14, 1;
	not.b32 	%r40, %r38;
	and.b32  	%r41, %r40, 63;
	shr.u64 	%rd50, %rd49, %r41;
	or.b64  	%rd73, %rd48, %rd50;
$L__BB2_8:
	mov.b64 	%rd51, -3958705157555305931;
	{
	.reg .u32 %r0, %r1, %r2, %r3, %alo, %ahi, %blo, %bhi;
	mov.b64 	{%alo,%ahi}, %rd73;
	mov.b64 	{%blo,%bhi}, %rd51;
	mul.lo.u32 	%r0, %alo, %blo;
	mul.hi.u32 	%r1, %alo, %blo;
	mad.lo.cc.u32 	%r1, %alo, %bhi, %r1;
	madc.hi.u32 	%r2, %alo, %bhi, 0;
	mad.lo.cc.u32 	%r1, %ahi, %blo, %r1;
	madc.hi.cc.u32 	%r2, %ahi, %blo, %r2;
	madc.hi.u32 	%r3, %ahi, %bhi, 0;
	mad.lo.cc.u32 	%r2, %ahi, %bhi, %r2;
	addc.u32 	%r3, %r3, 0;
	mov.b64 	%rd52, {%r0,%r1};
	mov.b64 	%rd53, {%r2,%r3};
	}
	setp.gt.s64 	%p9, %rd53, 0;
	{
	.reg .u32 %r0, %r1, %r2, %r3, %a0, %a1, %a2, %a3, %b0, %b1, %b2, %b3;
	mov.b64 	{%a0,%a1}, %rd52;
	mov.b64 	{%a2,%a3}, %rd53;
	mov.b64 	{%b0,%b1}, %rd52;
	mov.b64 	{%b2,%b3}, %rd53;
	add.cc.u32 	%r0, %a0, %b0;
	addc.cc.u32 	%r1, %a1, %b1;
	addc.cc.u32 	%r2, %a2, %b2;
	addc.u32 	%r3, %a3, %b3;
	mov.b64 	%rd54, {%r0,%r1};
	mov.b64 	%rd55, {%r2,%r3};
	}
	selp.b64 	%rd56, %rd55, %rd53, %p9;
	selp.s64 	%rd57, -1, 0, %p9;
	sub.s64 	%rd58, %rd57, %rd15;
	cvt.u64.u32 	%rd59, %r17;
	shl.b64 	%rd60, %rd59, 32;
	add.s64 	%rd61, %rd56, 1;
	shr.u64 	%rd62, %rd61, 10;
	add.s64 	%rd63, %rd62, 1;
	shr.u64 	%rd64, %rd63, 1;
	shl.b64 	%rd65, %rd58, 52;
	add.s64 	%rd66, %rd65, %rd64;
	add.s64 	%rd67, %rd66, 4602678819172646912;
	or.b64  	%rd68, %rd67, %rd60;
	mov.b64 	%fd4, %rd68;
$L__BB2_9:
	st.param.f64 	[func_retval0], %fd4;
	st.param.b32 	[func_retval0+8], %r46;
	ret;

}


// ===== COMPILED SASS (sm_100) =====

	.target	sm_100

	.elftype	@"ET_EXEC"


//--------------------- .note.nv.tkinfo           --------------------------
	.section	.note.nv.tkinfo,"",@"SHT_NOTE"
	.sectionflags	@"SHF_NOTE_NV_TKINFO"
	.tkinfo
        /*0018*/ 	.word	0x00000002
        /*0030*/ 	.string	""
        /*0030*/ 	.string	"ptxas"
        /*0030*/ 	.string	"Cuda compilation tools, release 13.0, V13.0.88"
        /*0030*/ 	.string	"Build cuda_13.0.r13.0/compiler.36424714_0"
        /*0030*/ 	.string	"-arch sm_100 -m 64 "



//--------------------- .note.nv.cuinfo           --------------------------
	.section	.note.nv.cuinfo,"",@"SHT_NOTE"
	.sectionflags	@"SHF_NOTE_NV_CUINFO"
        /*0018*/ 	.short	0x0002
        /*001a*/ 	.short	0x0064
        /*001c*/ 	.short	0x0082
	.zero		2


//--------------------- .nv.info                  --------------------------
	.section	.nv.info,"",@"SHT_CUDA_INFO"
	.align	4


	//----- nvinfo : EIATTR_REGCOUNT
	.align		4
        /*0000*/ 	.byte	0x04, 0x2f
        /*0002*/ 	.short	(.L_2 - .L_1)
	.align		4
.L_1:
        /*0004*/ 	.word	index@(_Z10gpu_renderP6uchar45pointS1_iidS1_S_P7polygoni)
        /*0008*/ 	.word	0x0000005a


	//----- nvinfo : EIATTR_FRAME_SIZE
	.align		4
.L_2:
        /*000c*/ 	.byte	0x04, 0x11
        /*000e*/ 	.short	(.L_4 - .L_3)
	.align		4
.L_3:
        /*0010*/ 	.word	index@($_Z10gpu_renderP6uchar45pointS1_iidS1_S_P7polygoni$__internal_trig_reduction_slowpathd)
        /*0014*/ 	.word	0x00000028


	//----- nvinfo : EIATTR_FRAME_SIZE
	.align		4
.L_4:
        /*0018*/ 	.byte	0x04, 0x11
        /*001a*/ 	.short	(.L_6 - .L_5)
	.align		4
.L_5:
        /*001c*/ 	.word	index@($__internal_2_$__cuda_sm20_dsqrt_rn_f64_mediumpath_v1)
        /*0020*/ 	.word	0x00000028


	//----- nvinfo : EIATTR_FRAME_SIZE
	.align		4
.L_6:
        /*0024*/ 	.byte	0x04, 0x11
        /*0026*/ 	.short	(.L_8 - .L_7)
	.align		4
.L_7:
        /*0028*/ 	.word	index@($__internal_1_$__cuda_sm20_div_rn_f64_full)
        /*002c*/ 	.word	0x00000028


	//----- nvinfo : EIATTR_FRAME_SIZE
	.align		4
.L_8:
        /*0030*/ 	.byte	0x04, 0x11
        /*0032*/ 	.short	(.L_10 - .L_9)
	.align		4
.L_9:
        /*0034*/ 	.word	index@($__internal_0_$__cuda_sm20_dblrcp_rn_slowpath_v3)
        /*0038*/ 	.word	0x00000028


	//----- nvinfo : EIATTR_FRAME_SIZE
	.align		4
.L_10:
        /*003c*/ 	.byte	0x04, 0x11
        /*003e*/ 	.short	(.L_12 - .L_11)
	.align		4
.L_11:
        /*0040*/ 	.word	index@(_Z10gpu_renderP6uchar45pointS1_iidS1_S_P7polygoni)
        /*0044*/ 	.word	0x00000028


	//----- nvinfo : EIATTR_REGCOUNT
	.align		4
.L_12:
        /*0048*/ 	.byte	0x04, 0x2f
        /*004a*/ 	.short	(.L_14 - .L_13)
	.align		4
.L_13:
        /*004c*/ 	.word	index@(_Z13gpu_smoothingP6uchar4S0_iii)
        /*0050*/ 	.word	0x00000020


	//----- nvinfo : EIATTR_FRAME_SIZE
	.align		4
.L_14:
        /*0054*/ 	.byte	0x04, 0x11
        /*0056*/ 	.short	(.L_16 - .L_15)
	.align		4
.L_15:
        /*0058*/ 	.word	index@(_Z13gpu_smoothingP6uchar4S0_iii)
        /*005c*/ 	.word	0x00000000


	//----- nvinfo : EIATTR_MIN_STACK_SIZE
	.align		4
.L_16:
        /*0060*/ 	.byte	0x04, 0x12
        /*0062*/ 	.short	(.L_18 - .L_17)
	.align		4
.L_17:
        /*0064*/ 	.word	index@(_Z13gpu_smoothingP6uchar4S0_iii)
        /*0068*/ 	.word	0x00000000


	//----- nvinfo : EIATTR_MIN_STACK_SIZE
	.align		4
.L_18:
        /*006c*/ 	.byte	0x04, 0x12
        /*006e*/ 	.short	(.L_20 - .L_19)
	.align		4
.L_19:
        /*0070*/ 	.word	index@(_Z10gpu_renderP6uchar45pointS1_iidS1_S_P7polygoni)
        /*0074*/ 	.word	0x00000028
.L_20:


//--------------------- .nv.compat                --------------------------
	.section	.nv.compat,"",@"SHT_CUDA_COMPAT_INFO"
	.align	4
        /*0000*/ 	.byte	0x02, 0x09, 0x00, 0x00, 0x02, 0x02, 0x01, 0x00, 0x02, 0x05, 0x05, 0x00, 0x03, 0x07, 0x01, 0x01
        /*0010*/ 	.byte	0x02, 0x03, 0x00, 0x00, 0x02, 0x06, 0x01, 0x00, 0x04, 0x0b, 0x08, 0x00, 0x01, 0x00, 0x00, 0x00
        /*0020*/ 	.byte	0x00, 0x00, 0x00, 0x00


//--------------------- .nv.info._Z13gpu_smoothingP6uchar4S0_iii --------------------------
	.section	.nv.info._Z13gpu_smoothingP6uchar4S0_iii,"",@"SHT_CUDA_INFO"
	.sectionflags	@""
	.align	4


	//----- nvinfo : EIATTR_CUDA_API_VERSION
	.align		4
        /*0000*/ 	.byte	0x04, 0x37
        /*0002*/ 	.short	(.L_22 - .L_21)
.L_21:
        /*0004*/ 	.word	0x00000082


	//----- nvinfo : EIATTR_KPARAM_INFO
	.align		4
.L_22:
        /*0008*/ 	.byte	0x04, 0x17
        /*000a*/ 	.short	(.L_24 - .L_23)
.L_23:
        /*000c*/ 	.word	0x00000000
        /*0010*/ 	.short	0x0004
        /*0012*/ 	.short	0x0018
        /*0014*/ 	.byte	0x00, 0xf0, 0x11, 0x00


	//----- nvinfo : EIATTR_KPARAM_INFO
	.align		4
.L_24:
        /*0018*/ 	.byte	0x04, 0x17
        /*001a*/ 	.short	(.L_26 - .L_25)
.L_25:
        /*001c*/ 	.word	0x00000000
        /*0020*/ 	.short	0x0003
        /*0022*/ 	.short	0x0014
        /*0024*/ 	.byte	0x00, 0xf0, 0x11, 0x00


	//----- nvinfo : EIATTR_KPARAM_INFO
	.align		4
.L_26:
        /*0028*/ 	.byte	0x04, 0x17
        /*002a*/ 	.short	(.L_28 - .L_27)
.L_27:
        /*002c*/ 	.word	0x00000000
        /*0030*/ 	.short	0x0002
        /*0032*/ 	.short	0x0010
        /*0034*/ 	.byte	0x00, 0xf0, 0x11, 0x00


	//----- nvinfo : EIATTR_KPARAM_INFO
	.align		4
.L_28:
        /*0038*/ 	.byte	0x04, 0x17
        /*003a*/ 	.short	(.L_30 - .L_29)
.L_29:
        /*003c*/ 	.word	0x00000000
        /*0040*/ 	.short	0x0001
        /*0042*/ 	.short	0x0008
        /*0044*/ 	.byte	0x00, 0xf5, 0x21, 0x00


	//----- nvinfo : EIATTR_KPARAM_INFO
	.align		4
.L_30:
        /*0048*/ 	.byte	0x04, 0x17
        /*004a*/ 	.short	(.L_32 - .L_31)
.L_31:
        /*004c*/ 	.word	0x00000000
        /*0050*/ 	.short	0x0000
        /*0052*/ 	.short	0x0000
        /*0054*/ 	.byte	0x00, 0xf5, 0x21, 0x00


	//----- nvinfo : EIATTR_SPARSE_MMA_MASK
	.align		4
.L_32:
        /*0058*/ 	.byte	0x03, 0x50
        /*005a*/ 	.short	0x0000


	//----- nvinfo : EIATTR_MAXREG_COUNT
	.align		4
        /*005c*/ 	.byte	0x03, 0x1b
        /*005e*/ 	.short	0x00ff


	//----- nvinfo : EIATTR_MERCURY_ISA_VERSION
	.align		4
        /*0060*/ 	.byte	0x03, 0x5f
        /*0062*/ 	.short	0x0101


	//----- nvinfo : EIATTR_UNUSED_LOAD_BYTE_OFFSET
	.align		4
        /*0064*/ 	.byte	0x04, 0x44
        /*0066*/ 	.short	(.L_34 - .L_33)


	//   ....[0]....
.L_33:
        /*0068*/ 	.word	0x00000430
        /*006c*/ 	.word	0x00000007


	//   ....[1]....
        /*0070*/ 	.word	0x00000440
        /*0074*/ 	.word	0x00000007


	//   ....[2]....
        /*0078*/ 	.word	0x00000500
        /*007c*/ 	.word	0x00000007


	//   ....[3]....
        /*0080*/ 	.word	0x00000510
        /*0084*/ 	.word	0x00000007


	//   ....[4]....
        /*0088*/ 	.word	0x000005d0
        /*008c*/ 	.word	0x00000007


	//   ....[5]....
        /*0090*/ 	.word	0x000005e0
        /*0094*/ 	.word	0x00000007


	//   ....[6]....
        /*0098*/ 	.word	0x000006a0
        /*009c*/ 	.word	0x00000007


	//   ....[7]....
        /*00a0*/ 	.word	0x000006b0
        /*00a4*/ 	.word	0x00000007


	//   ....[8]....
        /*00a8*/ 	.word	0x00000960
        /*00ac*/ 	.word	0x00000007


	//   ....[9]....
        /*00b0*/ 	.word	0x00000990
        /*00b4*/ 	.word	0x00000007


	//   ....[10]....
        /*00b8*/ 	.word	0x000009c0
        /*00bc*/ 	.word	0x00000007


	//   ....[11]....
        /*00c0*/ 	.word	0x000009d0
        /*00c4*/ 	.word	0x00000007


	//   ....[12]....
        /*00c8*/ 	.word	0x00000c00
        /*00cc*/ 	.word	0x00000007


	//   ....[13]....
        /*00d0*/ 	.word	0x00000c10
        /*00d4*/ 	.word	0x00000007


	//   ....[14]....
        /*00d8*/ 	.word	0x00000d30
        /*00dc*/ 	.word	0x00000007


	//----- nvinfo : EIATTR_VRC_CTA_INIT_COUNT
	.align		4
.L_34:
        /*00e0*/ 	.byte	0x02, 0x4a
	.zero		1
	.zero		1


	//----- nvinfo : EIATTR_EXIT_INSTR_OFFSETS
	.align		4
        /*00e4*/ 	.byte	0x04, 0x1c
        /*00e6*/ 	.short	(.L_36 - .L_35)


	//   ....[0]....
.L_35:
        /*00e8*/ 	.word	0x000000f0


	//   ....[1]....
        /*00ec*/ 	.word	0x000011a0


	//   ....[2]....
        /*00f0*/ 	.word	0x000016e0


	//----- nvinfo : EIATTR_CRS_STACK_SIZE
	.align		4
.L_36:
        /*00f4*/ 	.byte	0x04, 0x1e
        /*00f6*/ 	.short	(.L_38 - .L_37)
.L_37:
        /*00f8*/ 	.word	0x00000000


	//----- nvinfo : EIATTR_CBANK_PARAM_SIZE
	.align		4
.L_38:
        /*00fc*/ 	.byte	0x03, 0x19
        /*00fe*/ 	.short	0x001c


	//----- nvinfo : EIATTR_PARAM_CBANK
	.align		4
        /*0100*/ 	.byte	0x04, 0x0a
        /*0102*/ 	.short	(.L_40 - .L_39)
	.align		4
.L_39:
        /*0104*/ 	.word	index@(.nv.constant0._Z13gpu_smoothingP6uchar4S0_iii)
        /*0108*/ 	.short	0x0380
        /*010a*/ 	.short	0x001c


	//----- nvinfo : EIATTR_SW_WAR
	.align		4
.L_40:
        /*010c*/ 	.byte	0x04, 0x36
        /*010e*/ 	.short	(.L_42 - .L_41)
.L_41:
        /*0110*/ 	.word	0x00000008
.L_42:


//--------------------- .nv.info._Z10gpu_renderP6uchar45pointS1_iidS1_S_P7polygoni --------------------------
	.section	.nv.info._Z10gpu_renderP6uchar45pointS1_iidS1_S_P7polygoni,"",@"SHT_CUDA_INFO"
	.sectionflags	@""
	.align	4


	//----- nvinfo : EIATTR_CUDA_API_VERSION
	.align		4
        /*0000*/ 	.byte	0x04, 0x37
        /*0002*/ 	.short	(.L_44 - .L_43)
.L_43:
        /*0004*/ 	.word	0x00000082


	//----- nvinfo : EIATTR_KPARAM_INFO
	.align		4
.L_44:
        /*0008*/ 	.byte	0x04, 0x17
        /*000a*/ 	.short	(.L_46 - .L_45)
.L_45:
        /*000c*/ 	.word	0x00000000
        /*0010*/ 	.short	0x0009
        /*0012*/ 	.short	0x0070
        /*0014*/ 	.byte	0x00, 0xf0, 0x11, 0x00


	//----- nvinfo : EIATTR_KPARAM_INFO
	.align		4
.L_46:
        /*0018*/ 	.byte	0x04, 0x17
        /*001a*/ 	.short	(.L_48 - .L_47)
.L_47:
        /*001c*/ 	.word	0x00000000
        /*0020*/ 	.short	0x0008
        /*0022*/ 	.short	0x0068
        /*0024*/ 	.byte	0x00, 0xf5, 0x21, 0x00


	//----- nvinfo : EIATTR_KPARAM_INFO
	.align		4
.L_48:
        /*0028*/ 	.byte	0x04, 0x17
        /*002a*/ 	.short	(.L_50 - .L_49)
.L_49:
        /*002c*/ 	.word	0x00000000
        /*0030*/ 	.short	0x0007
        /*0032*/ 	.short	0x0060
        /*0034*/ 	.byte	0x00, 0xf0, 0x11, 0x00


	//----- nvinfo : EIATTR_KPARAM_INFO
	.align		4
.L_50:
        /*0038*/ 	.byte	0x04, 0x17
        /*003a*/ 	.short	(.L_52 - .L_51)
.L_51:
        /*003c*/ 	.word	0x00000000
        /*0040*/ 	.short	0x0006
        /*0042*/ 	.short	0x0048
        /*0044*/ 	.byte	0x00, 0xf0, 0x61, 0x00


	//----- nvinfo : EIATTR_KPARAM_INFO
	.align		4
.L_52:
        /*0048*/ 	.byte	0x04, 0x17
        /*004a*/ 	.short	(.L_54 - .L_53)
.L_53:
        /*004c*/ 	.word	0x00000000
        /*0050*/ 	.short	0x0005
        /*0052*/ 	.short	0x0040
        /*0054*/ 	.byte	0x00, 0xf0, 0x21, 0x00


	//----- nvinfo : EIATTR_KPARAM_INFO
	.align		4
.L_54:
        /*0058*/ 	.byte	0x04, 0x17
        /*005a*/ 	.short	(.L_56 - .L_55)
.L_55:
        /*005c*/ 	.word	0x00000000
        /*0060*/ 	.short	0x0004
        /*0062*/ 	.short	0x003c
        /*0064*/ 	.byte	0x00, 0xf0, 0x11, 0x00


	//----- nvinfo : EIATTR_KPARAM_INFO
	.align		4
.L_56:
        /*0068*/ 	.byte	0x04, 0x17
        /*006a*/ 	.short	(.L_58 - .L_57)
.L_57:
        /*006c*/ 	.word	0x00000000
        /*0070*/ 	.short	0x0003
        /*0072*/ 	.short	0x0038
        /*0074*/ 	.byte	0x00, 0xf0, 0x11, 0x00


	//----- nvinfo : EIATTR_KPARAM_INFO
	.align		4
.L_58:
        /*0078*/ 	.byte	0x04, 0x17
        /*007a*/ 	.short	(.L_60 - .L_59)
.L_59:
        /*007c*/ 	.word	0x00000000
        /*0080*/ 	.short	0x0002
        /*0082*/ 	.short	0x0020
        /*0084*/ 	.byte	0x00, 0xf0, 0x61, 0x00


	//----- nvinfo : EIATTR_KPARAM_INFO
	.align		4
.L_60:
        /*0088*/ 	.byte	0x04, 0x17
        /*008a*/ 	.short	(.L_62 - .L_61)
.L_61:
        /*008c*/ 	.word	0x00000000
        /*0090*/ 	.short	0x0001
        /*0092*/ 	.short	0x0008
        /*0094*/ 	.byte	0x00, 0xf0, 0x61, 0x00


	//----- nvinfo : EIATTR_KPARAM_INFO
	.align		4
.L_62:
        /*0098*/ 	.byte	0x04, 0x17
        /*009a*/ 	.short	(.L_64 - .L_63)
.L_63:
        /*009c*/ 	.word	0x00000000
        /*00a0*/ 	.short	0x0000
        /*00a2*/ 	.short	0x0000
        /*00a4*/ 	.byte	0x00, 0xf5, 0x21, 0x00


	//----- nvinfo : EIATTR_SPARSE_MMA_MASK
	.align		4
.L_64:
        /*00a8*/ 	.byte	0x03, 0x50
        /*00aa*/ 	.short	0x0000


	//----- nvinfo : EIATTR_MAXREG_COUNT
	.align		4
        /*00ac*/ 	.byte	0x03, 0x1b
        /*00ae*/ 	.short	0x00ff


	//----- nvinfo : EIATTR_MERCURY_ISA_VERSION
	.align		4
        /*00b0*/ 	.byte	0x03, 0x5f
        /*00b2*/ 	.short	0x0101


	//----- nvinfo : EIATTR_UNUSED_LOAD_BYTE_OFFSET
	.align		4
        /*00b4*/ 	.byte	0x04, 0x44
        /*00b6*/ 	.short	(.L_66 - .L_65)


	//   ....[0]....
.L_65:
        /*00b8*/ 	.word	0x00004140
        /*00bc*/ 	.word	0x00000007


	//----- nvinfo : EIATTR_VRC_CTA_INIT_COUNT
	.align		4
.L_66:
        /*00c0*/ 	.byte	0x02, 0x4a
	.zero		1
	.zero		1


	//----- nvinfo : EIATTR_EXIT_INSTR_OFFSETS
	.align		4
        /*00c4*/ 	.byte	0x04, 0x1c
        /*00c6*/ 	.short	(.L_68 - .L_67)


	//   ....[0]....
.L_67:
        /*00c8*/ 	.word	0x00001b10


	//   ....[1]....
        /*00cc*/ 	.word	0x000043a0


	//----- nvinfo : EIATTR_CRS_STACK_SIZE
	.align		4
.L_68:
        /*00d0*/ 	.byte	0x04, 0x1e
        /*00d2*/ 	.short	(.L_70 - .L_69)
.L_69:
        /*00d4*/ 	.word	0x00000000


	//----- nvinfo : EIATTR_CBANK_PARAM_SIZE
	.align		4
.L_70:
        /*00d8*/ 	.byte	0x03, 0x19
        /*00da*/ 	.short	0x0074


	//----- nvinfo : EIATTR_PARAM_CBANK
	.align		4
        /*00dc*/ 	.byte	0x04, 0x0a
        /*00de*/ 	.short	(.L_72 - .L_71)
	.align		4
.L_71:
        /*00e0*/ 	.word	index@(.nv.constant0._Z10gpu_renderP6uchar45pointS1_iidS1_S_P7polygoni)
        /*00e4*/ 	.short	0x0380
        /*00e6*/ 	.short	0x0074


	//----- nvinfo : EIATTR_SW_WAR
	.align		4
.L_72:
        /*00e8*/ 	.byte	0x04, 0x36
        /*00ea*/ 	.short	(.L_74 - .L_73)
.L_73:
        /*00ec*/ 	.word	0x00000008
.L_74:


//--------------------- .nv.callgraph             --------------------------
	.section	.nv.callgraph,"",@"SHT_CUDA_CALLGRAPH"
	.align	4
	.sectionentsize	8
	.align		4
        /*0000*/ 	.word	0x00000000
	.align		4
        /*0004*/ 	.word	0xffffffff
	.align		4
        /*0008*/ 	.word	0x00000000
	.align		4
        /*000c*/ 	.word	0xfffffffe
	.align		4
        /*0010*/ 	.word	0x00000000
	.align		4
        /*0014*/ 	.word	0xfffffffd
	.align		4
        /*0018*/ 	.word	0x00000000
	.align		4
        /*001c*/ 	.word	0xfffffffc


//--------------------- .nv.constant4             --------------------------
	.section	.nv.constant4,"a",@progbits
	.align	8
	.align		8
.nv.constant4:
        /*0000*/ 	.dword	__cudart_i2opi_d


//--------------------- .text._Z13gpu_smoothingP6uchar4S0_iii --------------------------
	.section	.text._Z13gpu_smoothingP6uchar4S0_iii,"ax",@progbits
	.align	128
        .global         _Z13gpu_smoothingP6uchar4S0_iii
        .type           _Z13gpu_smoothingP6uchar4S0_iii,@function
        .size           _Z13gpu_smoothingP6uchar4S0_iii,(.L_x_121 - _Z13gpu_smoothingP6uchar4S0_iii)
        .other          _Z13gpu_smoothingP6uchar4S0_iii,@"STO_CUDA_ENTRY STV_DEFAULT"
_Z13gpu_smoothingP6uchar4S0_iii:
.text._Z13gpu_smoothingP6uchar4S0_iii:
[----:B------:R-:W-:Y:S01]  /*0000*/  LDC R1, c[0x0][0x37c] ;  /* 0x0000df00ff017b82 */ /* 0x000fe20000000800 */
[----:B------:R-:W0:Y:S01]  /*0010*/  S2R R3, SR_CTAID.X ;  /* 0x0000000000037919 */ /* 0x000e220000002500 */
[----:B------:R-:W0:Y:S01]  /*0020*/  LDCU UR4, c[0x0][0x360] ;  /* 0x00006c00ff0477ac */ /* 0x000e220008000800 */
[----:B------:R-:W0:Y:S01]  /*0030*/  S2R R0, SR_TID.X ;  /* 0x0000000000007919 */ /* 0x000e220000002100 */
[----:B------:R-:W1:Y:S01]  /*0040*/  LDCU UR10, c[0x0][0x390] ;  /* 0x00007200ff0a77ac */ /* 0x000e620008000800 */
[----:B------:R-:W2:Y:S01]  /*0050*/  S2R R2, SR_CTAID.Y ;  /* 0x0000000000027919 */ /* 0x000ea20000002600 */
[----:B------:R-:W2:Y:S01]  /*0060*/  LDCU UR5, c[0x0][0x364] ;  /* 0x00006c80ff0577ac */ /* 0x000ea20008000800 */
[----:B------:R-:W2:Y:S01]  /*0070*/  S2R R5, SR_TID.Y ;  /* 0x0000000000057919 */ /* 0x000ea20000002200 */
[----:B------:R-:W3:Y:S01]  /*0080*/  LDCU UR6, c[0x0][0x370] ;  /* 0x00006e00ff0677ac */ /* 0x000ee20008000800 */
[----:B------:R-:W4:Y:S01]  /*0090*/  LDCU UR7, c[0x0][0x374] ;  /* 0x00006e80ff0777ac */ /* 0x000f220008000800 */
[----:B0-----:R-:W-:Y:S01]  /*00a0*/  IMAD R3, R3, UR4, R0 ;  /* 0x0000000403037c24 */ /* 0x001fe2000f8e0200 */
[----:B---3--:R-:W-:-:S04]  /*00b0*/  UIMAD UR4, UR4, UR6, URZ ;  /* 0x00000006040472a4 */ /* 0x008fc8000f8e02ff */
[----:B-1----:R-:W-:Y:S01]  /*00c0*/  ISETP.GE.AND P0, PT, R3, UR10, PT ;  /* 0x0000000a03007c0c */ /* 0x002fe2000bf06270 */
[----:B--2---:R-:W-:Y:S01]  /*00d0*/  IMAD R0, R2, UR5, R5 ;  /* 0x0000000502007c24 */ /* 0x004fe2000f8e0205 */
[----:B----4-:R-:W-:-:S11]  /*00e0*/  UIMAD UR5, UR5, UR7, URZ ;  /* 0x00000007050572a4 */ /* 0x010fd6000f8e02ff */
[----:B------:R-:W-:Y:S05]  /*00f0*/  @P0 EXIT ;  /* 0x000000000000094d */ /* 0x000fea0003800000 */
[----:B------:R-:W0:Y:S01]  /*0100*/  LDC R4, c[0x0][0x398] ;  /* 0x0000e600ff047b82 */ /* 0x000e220000000800 */
[----:B------:R-:W1:Y:S01]  /*0110*/  LDCU.64 UR8, c[0x0][0x358] ;  /* 0x00006b00ff0877ac */ /* 0x000e620008000a00 */
[----:B0-----:R-:W-:-:S13]  /*0120*/  ISETP.GE.AND P0, PT, R4, 0x1, PT ;  /* 0x000000010400780c */ /* 0x001fda0003f06270 */
[----:B-1----:R-:W-:Y:S05]  /*0130*/  @!P0 BRA `(.L_x_0) ;  /* 0x00000010001c8947 */ /* 0x002fea0003800000 */
[----:B------:R-:W-:-:S05]  /*0140*/  VIADD R2, R4, 0xffffffff ;  /* 0xffffffff04027836 */ /* 0x000fca0000000000 */
[----:B------:R-:W-:Y:S02]  /*0150*/  ISETP.GE.U32.AND P0, PT, R2, 0x7, PT ;  /* 0x000000070200780c */ /* 0x000fe40003f06070 */
[C---:B------:R-:W-:Y:S01]  /*0160*/  LOP3.LUT R2, R4.reuse, 0x7ffffff8, RZ, 0xc0, !PT ;  /* 0x7ffffff804027812 */ /* 0x040fe200078ec0ff */
[----:B------:R-:W-:-:S10]  /*0170*/  IMAD R4, R4, UR10, RZ ;  /* 0x0000000a04047c24 */ /* 0x000fd4000f8e02ff */
.L_x_10:
[----:B0-----:R-:W0:Y:S01]  /*0180*/  LDCU UR4, c[0x0][0x394] ;  /* 0x00007280ff0477ac */ /* 0x001e220008000800 */
[----:B------:R-:W-:Y:S01]  /*0190*/  BSSY.RECONVERGENT B0, `(.L_x_1) ;  /* 0x00000fa000007945 */ /* 0x000fe20003800200 */
[----:B0-----:R-:W-:-:S13]  /*01a0*/  ISETP.GE.AND P1, PT, R0, UR4, PT ;  /* 0x0000000400007c0c */ /* 0x001fda000bf26270 */
[----:B------:R-:W-:Y:S05]  /*01b0*/  @P1 BRA `(.L_x_2) ;  /* 0x0000000c00dc1947 */ /* 0x000fea0003800000 */
[----:B------:R-:W-:-:S07]  /*01c0*/  IMAD.MOV.U32 R6, RZ, RZ, R0 ;  /* 0x000000ffff067224 */ /* 0x000fce00078e0000 */
.L_x_9:
[----:B0-----:R-:W0:Y:S01]  /*01d0*/  LDCU UR4, c[0x0][0x398] ;  /* 0x00007300ff0477ac */ /* 0x001e220008000800 */
[----:B------:R-:W-:Y:S02]  /*01e0*/  HFMA2 R26, -RZ, RZ, 0, 0 ;  /* 0x00000000ff1a7431 */ /* 0x000fe400000001ff */
[----:B------:R-:W-:Y:S01]  /*01f0*/  IMAD.MOV.U32 R7, RZ, RZ, RZ ;  /* 0x000000ffff077224 */ /* 0x000fe200078e00ff */
[----:B------:R-:W-:Y:S01]  /*0200*/  MOV R22, RZ ;  /* 0x000000ff00167202 */ /* 0x000fe20000000f00 */
[----:B------:R-:W1:Y:S01]  /*0210*/  LDCU UR5, c[0x0][0x390] ;  /* 0x00007200ff0577ac */ /* 0x000e620008000800 */
[----:B------:R-:W-:Y:S02]  /*0220*/  IMAD.MOV.U32 R24, RZ, RZ, RZ ;  /* 0x000000ffff187224 */ /* 0x000fe400078e00ff */
[----:B0-----:R-:W-:-:S04]  /*0230*/  IMAD R5, R6, UR4, RZ ;  /* 0x0000000406057c24 */ /* 0x001fc8000f8e02ff */
[C---:B------:R-:W-:Y:S02]  /*0240*/  VIADD R8, R5.reuse, 0x5 ;  /* 0x0000000505087836 */ /* 0x040fe40000000000 */
[C---:B------:R-:W-:Y:S02]  /*0250*/  VIADD R10, R5.reuse, 0x6 ;  /* 0x00000006050a7836 */ /* 0x040fe40000000000 */
[----:B------:R-:W-:Y:S02]  /*0260*/  VIADD R12, R5, 0x7 ;  /* 0x00000007050c7836 */ /* 0x000fe40000000000 */
[--C-:B-1----:R-:W-:Y:S02]  /*0270*/  IMAD R8, R8, UR5, R3.reuse ;  /* 0x0000000508087c24 */ /* 0x102fe4000f8e0203 */
[--C-:B------:R-:W-:Y:S02]  /*0280*/  IMAD R10, R10, UR5, R3.reuse ;  /* 0x000000050a0a7c24 */ /* 0x100fe4000f8e0203 */
[----:B------:R-:W-:-:S07]  /*0290*/  IMAD R12, R12, UR5, R3 ;  /* 0x000000050c0c7c24 */ /* 0x000fce000f8e0203 */
.L_x_8:
[----:B------:R-:W-:Y:S01]  /*02a0*/  IMAD.MOV.U32 R28, RZ, RZ, RZ ;  /* 0x000000ffff1c7224 */ /* 0x000fe200078e00ff */
[----:B------:R-:W-:Y:S06]  /*02b0*/  @!P0 BRA `(.L_x_3) ;  /* 0x0000000400548947 */ /* 0x000fec0003800000 */
[----:B------:R-:W0:Y:S01]  /*02c0*/  LDC R16, c[0x0][0x390] ;  /* 0x0000e400ff107b82 */ /* 0x000e220000000800 */
[----:B------:R-:W1:Y:S01]  /*02d0*/  LDCU UR4, c[0x0][0x398] ;  /* 0x00007300ff0477ac */ /* 0x000e620008000800 */
[C---:B------:R-:W-:Y:S01]  /*02e0*/  IADD3 R11, PT, PT, R5.reuse, 0x3, RZ ;  /* 0x00000003050b7810 */ /* 0x040fe20007ffe0ff */
[C---:B------:R-:W-:Y:S02]  /*02f0*/  VIADD R9, R5.reuse, 0x2 ;  /* 0x0000000205097836 */ /* 0x040fe40000000000 */
[----:B------:R-:W-:Y:S02]  /*0300*/  VIADD R13, R5, 0x4 ;  /* 0x00000004050d7836 */ /* 0x000fe40000000000 */
[----:B------:R-:W-:Y:S02]  /*0310*/  IMAD R14, R4, R6, R3 ;  /* 0x00000006040e7224 */ /* 0x000fe400078e0203 */
[----:B------:R-:W-:Y:S02]  /*0320*/  IMAD.MOV R20, RZ, RZ, -R2 ;  /* 0x000000ffff147224 */ /* 0x000fe400078e0a02 */
[----:B-1----:R-:W-:-:S02]  /*0330*/  IMAD R29, R8, UR4, R7 ;  /* 0x00000004081d7c24 */ /* 0x002fc4000f8e0207 */
[----:B------:R-:W-:Y:S02]  /*0340*/  IMAD R21, R12, UR4, R7 ;  /* 0x000000040c157c24 */ /* 0x000fe4000f8e0207 */
[-CC-:B0-----:R-:W-:Y:S02]  /*0350*/  IMAD R18, R9, R16.reuse, R3.reuse ;  /* 0x0000001009127224 */ /* 0x181fe400078e0203 */
[-CC-:B------:R-:W-:Y:S02]  /*0360*/  IMAD R28, R11, R16.reuse, R3.reuse ;  /* 0x000000100b1c7224 */ /* 0x180fe400078e0203 */
[-C--:B------:R-:W-:Y:S02]  /*0370*/  IMAD R27, R13, R16.reuse, R3 ;  /* 0x000000100d1b7224 */ /* 0x080fe400078e0203 */
[----:B------:R-:W-:Y:S02]  /*0380*/  IMAD R16, R5, R16, R16 ;  /* 0x0000001005107224 */ /* 0x000fe400078e0210 */
[----:B------:R-:W-:-:S02]  /*0390*/  IMAD R9, R14, UR4, R7 ;  /* 0x000000040e097c24 */ /* 0x000fc4000f8e0207 */
[--C-:B------:R-:W-:Y:S01]  /*03a0*/  IMAD R13, R10, UR4, R7.reuse ;  /* 0x000000040a0d7c24 */ /* 0x100fe2000f8e0207 */
[----:B------:R-:W-:Y:S01]  /*03b0*/  IADD3 R16, PT, PT, R16, R3, RZ ;  /* 0x0000000310107210 */ /* 0x000fe20007ffe0ff */
[--C-:B------:R-:W-:Y:S02]  /*03c0*/  IMAD R23, R18, UR4, R7.reuse ;  /* 0x0000000412177c24 */ /* 0x100fe4000f8e0207 */
[--C-:B------:R-:W-:Y:S02]  /*03d0*/  IMAD R25, R28, UR4, R7.reuse ;  /* 0x000000041c197c24 */ /* 0x100fe4000f8e0207 */
[--C-:B------:R-:W-:Y:S02]  /*03e0*/  IMAD R27, R27, UR4, R7.reuse ;  /* 0x000000041b1b7c24 */ /* 0x100fe4000f8e0207 */
[----:B------:R-:W-:-:S07]  /*03f0*/  IMAD R11, R16, UR4, R7 ;  /* 0x00000004100b7c24 */ /* 0x000fce000f8e0207 */
.L_x_4:
[----:B------:R-:W0:Y:S02]  /*0400*/  LDC.64 R14, c[0x0][0x380] ;  /* 0x0000e000ff0e7b82 */ /* 0x000e240000000a00 */
[----:B0-----:R-:W-:-:S04]  /*0410*/  IMAD.WIDE R16, R9, 0x4, R14 ;  /* 0x0000000409107825 */ /* 0x001fc800078e020e */
[----:B------:R-:W-:Y:S02]  /*0420*/  IMAD.WIDE R18, R11, 0x4, R14 ;  /* 0x000000040b127825 */ /* 0x000fe400078e020e */
[----:B------:R-:W2:Y:S04]  /*0430*/  LDG.E R16, desc[UR8][R16.64] ;  /* 0x0000000810107981 */ /* 0x000ea8000c1e1900 */
[----:B------:R-:W3:Y:S01]  /*0440*/  LDG.E R18, desc[UR8][R18.64] ;  /* 0x0000000812127981 */ /* 0x000ee2000c1e1900 */
[----:B--2---:R-:W-:Y:S02]  /*0450*/  PRMT R28, R16, 0x7770, RZ ;  /* 0x00007770101c7816 */ /* 0x004fe400000000ff */
[----:B---3--:R-:W-:-:S04]  /*0460*/  PRMT R17, R18, 0x7770, RZ ;  /* 0x0000777012117816 */ /* 0x008fc800000000ff */
[----:B------:R-:W-:Y:S02]  /*0470*/  IADD3 R24, PT, PT, R17, R24, R28 ;  /* 0x0000001811187210 */ /* 0x000fe40007ffe01c */
[----:B------:R-:W-:Y:S02]  /*0480*/  PRMT R28, R16, 0x7771, RZ ;  /* 0x00007771101c7816 */ /* 0x000fe400000000ff */
[----:B------:R-:W-:-:S04]  /*0490*/  PRMT R17, R18, 0x7771, RZ ;  /* 0x0000777112117816 */ /* 0x000fc800000000ff */
[----:B------:R-:W-:Y:S02]  /*04a0*/  IADD3 R22, PT, PT, R17, R22, R28 ;  /* 0x0000001611167210 */ /* 0x000fe40007ffe01c */
[----:B------:R-:W-:Y:S02]  /*04b0*/  PRMT R28, R16, 0x7772, RZ ;  /* 0x00007772101c7816 */ /* 0x000fe400000000ff */
[----:B------:R-:W-:Y:S01]  /*04c0*/  PRMT R17, R18, 0x7772, RZ ;  /* 0x0000777212117816 */ /* 0x000fe200000000ff */
[----:B------:R-:W-:-:S03]  /*04d0*/  IMAD.WIDE R18, R25, 0x4, R14 ;  /* 0x0000000419127825 */ /* 0x000fc600078e020e */
[----:B------:R-:W-:Y:S01]  /*04e0*/  IADD3 R26, PT, PT, R17, R26, R28 ;  /* 0x0000001a111a7210 */ /* 0x000fe20007ffe01c */
[----:B------:R-:W-:Y:S02]  /*04f0*/  IMAD.WIDE R16, R23, 0x4, R14 ;  /* 0x0000000417107825 */ /* 0x000fe400078e020e */
[----:B------:R-:W2:Y:S04]  /*0500*/  LDG.E R18, desc[UR8][R18.64] ;  /* 0x0000000812127981 */ /* 0x000ea8000c1e1900 */
[----:B------:R2:W3:Y:S02]  /*0510*/  LDG.E R16, desc[UR8][R16.64] ;  /* 0x0000000810107981 */ /* 0x0004e4000c1e1900 */
        /* <DEDUP_REMOVED lines=20> */
[----:B------:R-:W-:-:S04]  /*0660*/  PRMT R17, R18, 0x7772, RZ ;  /* 0x0000777212117816 */ /* 0x000fc800000000ff */
[----:B------:R-:W-:Y:S01]  /*0670*/  IADD3 R26, PT, PT, R17, R26, R28 ;  /* 0x0000001a111a7210 */ /* 0x000fe20007ffe01c */
[----:B------:R-:W-:-:S04]  /*0680*/  IMAD.WIDE R16, R13, 0x4, R14 ;  /* 0x000000040d107825 */ /* 0x000fc800078e020e */
[----:B------:R-:W-:Y:S02]  /*0690*/  IMAD.WIDE R14, R21, 0x4, R14 ;  /* 0x00000004150e7825 */ /* 0x000fe400078e020e */
[----:B------:R-:W2:Y:S04]  /*06a0*/  LDG.E R16, desc[UR8][R16.64] ;  /* 0x0000000810107981 */ /* 0x000ea8000c1e1900 */
[----:B------:R-:W3:Y:S01]  /*06b0*/  LDG.E R14, desc[UR8][R14.64] ;  /* 0x000000080e0e7981 */ /* 0x000ee2000c1e1900 */
[----:B------:R-:W-:-:S05]  /*06c0*/  VIADD R20, R20, 0x8 ;  /* 0x0000000814147836 */ /* 0x000fca0000000000 */
[----:B------:R-:W-:Y:S01]  /*06d0*/  ISETP.NE.AND P1, PT, R20, RZ, PT ;  /* 0x000000ff1400720c */ /* 0x000fe20003f25270 */
[C---:B------:R-:W-:Y:S01]  /*06e0*/  IMAD R9, R4.reuse, 0x8, R9 ;  /* 0x0000000804097824 */ /* 0x040fe200078e0209 */
[C---:B------:R-:W-:Y:S01]  /*06f0*/  LEA R11, R4.reuse, R11, 0x3 ;  /* 0x0000000b040b7211 */ /* 0x040fe200078e18ff */
[C---:B------:R-:W-:Y:S01]  /*0700*/  IMAD R23, R4.reuse, 0x8, R23 ;  /* 0x0000000804177824 */ /* 0x040fe200078e0217 */
[C---:B------:R-:W-:Y:S01]  /*0710*/  LEA R27, R4.reuse, R27, 0x3 ;  /* 0x0000001b041b7211 */ /* 0x040fe200078e18ff */
[C---:B------:R-:W-:Y:S01]  /*0720*/  IMAD R25, R4.reuse, 0x8, R25 ;  /* 0x0000000804197824 */ /* 0x040fe200078e0219 */
[C---:B------:R-:W-:Y:S01]  /*0730*/  LEA R21, R4.reuse, R21, 0x3 ;  /* 0x0000001504157211 */ /* 0x040fe200078e18ff */
[C---:B------:R-:W-:Y:S02]  /*0740*/  IMAD R29, R4.reuse, 0x8, R29 ;  /* 0x00000008041d7824 */ /* 0x040fe400078e021d */
[----:B------:R-:W-:Y:S01]  /*0750*/  IMAD R13, R4, 0x8, R13 ;  /* 0x00000008040d7824 */ /* 0x000fe200078e020d */
[----:B--2---:R-:W-:-:S02]  /*0760*/  PRMT R19, R16, 0x7770, RZ ;  /* 0x0000777010137816 */ /* 0x004fc400000000ff */
        /* <DEDUP_REMOVED lines=8> */
[----:B------:R-:W-:Y:S06]  /*07f0*/  @P1 BRA `(.L_x_4) ;  /* 0xfffffffc00001947 */ /* 0x000fec000383ffff */
[----:B------:R-:W-:-:S07]  /*0800*/  IMAD.MOV.U32 R28, RZ, RZ, R2 ;  /* 0x000000ffff1c7224 */ /* 0x000fce00078e0002 */
.L_x_3:
[----:B------:R-:W0:Y:S02]  /*0810*/  LDCU UR4, c[0x0][0x398] ;  /* 0x00007300ff0477ac */ /* 0x000e240008000800 */
[----:B0-----:R-:W-:-:S04]  /*0820*/  ULOP3.LUT UR5, UR4, 0x7, URZ, 0xc0, !UPT ;  /* 0x0000000704057892 */ /* 0x001fc8000f8ec0ff */
[----:B------:R-:W-:-:S09]  /*0830*/  UISETP.NE.AND UP0, UPT, UR5, URZ, UPT ;  /* 0x000000ff0500728c */ /* 0x000fd2000bf05270 */
[----:B------:R-:W-:Y:S05]  /*0840*/  BRA.U !UP0, `(.L_x_5) ;  /* 0x0000000508547547 */ /* 0x000fea000b800000 */
[----:B------:R-:W-:Y:S02]  /*0850*/  ULOP3.LUT UR6, UR4, 0x3, URZ, 0xc0, !UPT ;  /* 0x0000000304067892 */ /* 0x000fe4000f8ec0ff */
[----:B------:R-:W-:Y:S02]  /*0860*/  UIADD3 UR4, UPT, UPT, UR5, -0x1, URZ ;  /* 0xffffffff05047890 */ /* 0x000fe4000fffe0ff */
[----:B------:R-:W-:Y:S02]  /*0870*/  UISETP.NE.AND UP1, UPT, UR6, URZ, UPT ;  /* 0x000000ff0600728c */ /* 0x000fe4000bf25270 */
[----:B------:R-:W-:-:S09]  /*0880*/  UISETP.GE.U32.AND UP0, UPT, UR4, 0x3, UPT ;  /* 0x000000030400788c */ /* 0x000fd2000bf06070 */
[----:B------:R-:W-:Y:S05]  /*0890*/  BRA.U !UP0, `(.L_x_6) ;  /* 0x00000001089c7547 */ /* 0x000fea000b800000 */
[----:B------:R-:W0:Y:S01]  /*08a0*/  LDCU UR4, c[0x0][0x390] ;  /* 0x00007200ff0477ac */ /* 0x000e220008000800 */
[----:B------:R-:W1:Y:S01]  /*08b0*/  LDC.64 R14, c[0x0][0x380] ;  /* 0x0000e000ff0e7b82 */ /* 0x000e620000000a00 */
[----:B------:R-:W-:Y:S01]  /*08c0*/  IMAD.IADD R16, R5, 0x1, R28 ;  /* 0x0000000105107824 */ /* 0x000fe200078e021c */
[----:B------:R-:W2:Y:S03]  /*08d0*/  LDCU UR5, c[0x0][0x398] ;  /* 0x00007300ff0577ac */ /* 0x000ea60008000800 */
[----:B0-----:R-:W-:-:S04]  /*08e0*/  IMAD R16, R16, UR4, R3 ;  /* 0x0000000410107c24 */ /* 0x001fc8000f8e0203 */
[C---:B--2---:R-:W-:Y:S01]  /*08f0*/  IMAD R19, R16.reuse, UR5, R7 ;  /* 0x0000000510137c24 */ /* 0x044fe2000f8e0207 */
[----:B------:R-:W-:-:S05]  /*0900*/  IADD3 R18, PT, PT, R16, UR4, RZ ;  /* 0x0000000410127c10 */ /* 0x000fca000fffe0ff */
[C---:B------:R-:W-:Y:S02]  /*0910*/  VIADD R20, R18.reuse, UR4 ;  /* 0x0000000412147c36 */ /* 0x040fe40008000000 */
[----:B------:R-:W-:Y:S02]  /*0920*/  IMAD R17, R18, UR5, R7 ;  /* 0x0000000512117c24 */ /* 0x000fe4000f8e0207 */
[----:B------:R-:W-:Y:S02]  /*0930*/  VIADD R9, R20, UR4 ;  /* 0x0000000414097c36 */ /* 0x000fe40008000000 */
[----:B-1----:R-:W-:-:S04]  /*0940*/  IMAD.WIDE R18, R19, 0x4, R14 ;  /* 0x0000000413127825 */ /* 0x002fc800078e020e */
[----:B------:R-:W-:Y:S02]  /*0950*/  IMAD.WIDE R16, R17, 0x4, R14 ;  /* 0x0000000411107825 */ /* 0x000fe400078e020e */
[----:B------:R-:W2:Y:S02]  /*0960*/  LDG.E R18, desc[UR8][R18.64] ;  /* 0x0000000812127981 */ /* 0x000ea4000c1e1900 */
[--C-:B------:R-:W-:Y:S02]  /*0970*/  IMAD R21, R20, UR5, R7.reuse ;  /* 0x0000000514157c24 */ /* 0x100fe4000f8e0207 */
[----:B------:R-:W-:Y:S01]  /*0980*/  IMAD R9, R9, UR5, R7 ;  /* 0x0000000509097c24 */ /* 0x000fe2000f8e0207 */
[----:B------:R-:W3:Y:S01]  /*0990*/  LDG.E R16, desc[UR8][R16.64] ;  /* 0x0000000810107981 */ /* 0x000ee2000c1e1900 */
[----:B------:R-:W-:-:S04]  /*09a0*/  IMAD.WIDE R20, R21, 0x4, R14 ;  /* 0x0000000415147825 */ /* 0x000fc800078e020e */
[----:B------:R-:W-:Y:S02]  /*09b0*/  IMAD.WIDE R14, R9, 0x4, R14 ;  /* 0x00000004090e7825 */ /* 0x000fe400078e020e */
[----:B------:R-:W4:Y:S04]  /*09c0*/  LDG.E R20, desc[UR8][R20.64] ;  /* 0x0000000814147981 */ /* 0x000f28000c1e1900 */
[----:B------:R-:W5:Y:S01]  /*09d0*/  LDG.E R14, desc[UR8][R14.64] ;  /* 0x000000080e0e7981 */ /* 0x000f62000c1e1900 */
[----:B------:R-:W-:Y:S02]  /*09e0*/  IADD3 R28, PT, PT, R28, 0x4, RZ ;  /* 0x000000041c1c7810 */ /* 0x000fe40007ffe0ff */
[C---:B--2---:R-:W-:Y:S02]  /*09f0*/  PRMT R9, R18.reuse, 0x7770, RZ ;  /* 0x0000777012097816 */ /* 0x044fe400000000ff */
[----:B------:R-:W-:-:S02]  /*0a00*/  PRMT R11, R18, 0x7771, RZ ;  /* 0x00007771120b7816 */ /* 0x000fc400000000ff */
[----:B------:R-:W-:Y:S02]  /*0a10*/  PRMT R13, R18, 0x7772, RZ ;  /* 0x00007772120d7816 */ /* 0x000fe400000000ff */
[C---:B---3--:R-:W-:Y:S02]  /*0a20*/  PRMT R18, R16.reuse, 0x7770, RZ ;  /* 0x0000777010127816 */ /* 0x048fe400000000ff */
[C---:B------:R-:W-:Y:S02]  /*0a30*/  PRMT R19, R16.reuse, 0x7771, RZ ;  /* 0x0000777110137816 */ /* 0x040fe400000000ff */
[----:B------:R-:W-:Y:S02]  /*0a40*/  PRMT R16, R16, 0x7772, RZ ;  /* 0x0000777210107816 */ /* 0x000fe400000000ff */
[----:B------:R-:W-:Y:S02]  /*0a50*/  IADD3 R9, PT, PT, R18, R24, R9 ;  /* 0x0000001812097210 */ /* 0x000fe40007ffe009 */
[----:B------:R-:W-:-:S02]  /*0a60*/  IADD3 R11, PT, PT, R19, R22, R11 ;  /* 0x00000016130b7210 */ /* 0x000fc40007ffe00b */
[----:B------:R-:W-:Y:S02]  /*0a70*/  IADD3 R13, PT, PT, R16, R26, R13 ;  /* 0x0000001a100d7210 */ /* 0x000fe40007ffe00d */
[C---:B----4-:R-:W-:Y:S02]  /*0a80*/  PRMT R24, R20.reuse, 0x7770, RZ ;  /* 0x0000777014187816 */ /* 0x050fe400000000ff */
[----:B------:R-:W-:Y:S02]  /*0a90*/  PRMT R22, R20, 0x7771, RZ ;  /* 0x0000777114167816 */ /* 0x000fe400000000ff */
[C---:B-----5:R-:W-:Y:S02]  /*0aa0*/  PRMT R15, R14.reuse, 0x7770, RZ ;  /* 0x000077700e0f7816 */ /* 0x060fe400000000ff */
[----:B------:R-:W-:Y:S02]  /*0ab0*/  PRMT R16, R14, 0x7771, RZ ;  /* 0x000077710e107816 */ /* 0x000fe400000000ff */
[----:B------:R-:W-:-:S02]  /*0ac0*/  PRMT R20, R20, 0x7772, RZ ;  /* 0x0000777214147816 */ /* 0x000fc400000000ff */
[----:B------:R-:W-:Y:S02]  /*0ad0*/  PRMT R14, R14, 0x7772, RZ ;  /* 0x000077720e0e7816 */ /* 0x000fe400000000ff */
[----:B------:R-:W-:Y:S02]  /*0ae0*/  IADD3 R24, PT, PT, R15, R9, R24 ;  /* 0x000000090f187210 */ /* 0x000fe40007ffe018 */
[----:B------:R-:W-:Y:S02]  /*0af0*/  IADD3 R22, PT, PT, R16, R11, R22 ;  /* 0x0000000b10167210 */ /* 0x000fe40007ffe016 */
[----:B------:R-:W-:-:S07]  /*0b00*/  IADD3 R26, PT, PT, R14, R13, R20 ;  /* 0x0000000d0e1a7210 */ /* 0x000fce0007ffe014 */
.L_x_6:
[----:B------:R-:W-:Y:S05]  /*0b10*/  BRA.U !UP1, `(.L_x_5) ;  /* 0x0000000109a07547 */ /* 0x000fea000b800000 */
[----:B------:R-:W0:Y:S01]  /*0b20*/  LDCU UR7, c[0x0][0x398] ;  /* 0x00007300ff0777ac */ /* 0x000e220008000800 */
[----:B------:R-:W-:Y:S02]  /*0b30*/  UISETP.NE.AND UP0, UPT, UR6, 0x1, UPT ;  /* 0x000000010600788c */ /* 0x000fe4000bf05270 */
[----:B0-----:R-:W-:-:S07]  /*0b40*/  ULOP3.LUT UP1, URZ, UR7, 0x1, URZ, 0xc0, !UPT ;  /* 0x0000000107ff7892 */ /* 0x001fce000f82c0ff */
[----:B------:R-:W-:Y:S05]  /*0b50*/  BRA.U !UP0, `(.L_x_7) ;  /* 0x0000000108587547 */ /* 0x000fea000b800000 */
[----:B------:R-:W0:Y:S01]  /*0b60*/  LDCU UR4, c[0x0][0x390] ;  /* 0x00007200ff0477ac */ /* 0x000e220008000800 */
[----:B------:R-:W1:Y:S01]  /*0b70*/  LDC.64 R14, c[0x0][0x380] ;  /* 0x0000e000ff0e7b82 */ /* 0x000e620000000a00 */
[----:B------:R-:W-:Y:S01]  /*0b80*/  IMAD.IADD R16, R5, 0x1, R28 ;  /* 0x0000000105107824 */ /* 0x000fe200078e021c */
[----:B------:R-:W2:Y:S03]  /*0b90*/  LDCU UR5, c[0x0][0x398] ;  /* 0x00007300ff0577ac */ /* 0x000ea60008000800 */
[----:B0-----:R-:W-:-:S04]  /*0ba0*/  IMAD R16, R16, UR4, R3 ;  /* 0x0000000410107c24 */ /* 0x001fc8000f8e0203 */
[C---:B------:R-:W-:Y:S02]  /*0bb0*/  VIADD R18, R16.reuse, UR4 ;  /* 0x0000000410127c36 */ /* 0x040fe40008000000 */
[--C-:B--2---:R-:W-:Y:S02]  /*0bc0*/  IMAD R17, R16, UR5, R7.reuse ;  /* 0x0000000510117c24 */ /* 0x104fe4000f8e0207 */
[----:B------:R-:W-:Y:S02]  /*0bd0*/  IMAD R9, R18, UR5, R7 ;  /* 0x0000000512097c24 */ /* 0x000fe4000f8e0207 */
[----:B-1----:R-:W-:-:S04]  /*0be0*/  IMAD.WIDE R16, R17, 0x4, R14 ;  /* 0x0000000411107825 */ /* 0x002fc800078e020e */
[----:B------:R-:W-:Y:S02]  /*0bf0*/  IMAD.WIDE R14, R9, 0x4, R14 ;  /* 0x00000004090e7825 */ /* 0x000fe400078e020e */
[----:B------:R-:W2:Y:S04]  /*0c00*/  LDG.E R16, desc[UR8][R16.64] ;  /* 0x0000000810107981 */ /* 0x000ea8000c1e1900 */
[----:B------:R-:W3:Y:S01]  /*0c10*/  LDG.E R14, desc[UR8][R14.64] ;  /* 0x000000080e0e7981 */ /* 0x000ee2000c1e1900 */
        /* <DEDUP_REMOVED lines=9> */
[----:B------:R-:W-:-:S07]  /*0cb0*/  IADD3 R26, PT, PT, R20, R26, R13 ;  /* 0x0000001a141a7210 */ /* 0x000fce0007ffe00d */
.L_x_7:
[----:B------:R-:W-:Y:S05]  /*0cc0*/  BRA.U !UP1, `(.L_x_5) ;  /* 0x0000000109347547 */ /* 0x000fea000b800000 */
[----:B------:R-:W0:Y:S01]  /*0cd0*/  LDCU UR4, c[0x0][0x390] ;  /* 0x00007200ff0477ac */ /* 0x000e220008000800 */
[----:B------:R-:W1:Y:S01]  /*0ce0*/  LDC.64 R14, c[0x0][0x380] ;  /* 0x0000e000ff0e7b82 */ /* 0x000e620000000a00 */
[----:B------:R-:W-:-:S04]  /*0cf0*/  IMAD.IADD R16, R5, 0x1, R28 ;  /* 0x0000000105107824 */ /* 0x000fc800078e021c */
[----:B0-----:R-:W-:-:S04]  /*0d00*/  IMAD R16, R16, UR4, R3 ;  /* 0x0000000410107c24 */ /* 0x001fc8000f8e0203 */
[----:B------:R-:W-:-:S04]  /*0d10*/  IMAD R9, R16, UR7, R7 ;  /* 0x0000000710097c24 */ /* 0x000fc8000f8e0207 */
[----:B-1----:R-:W-:-:S06]  /*0d20*/  IMAD.WIDE R14, R9, 0x4, R14 ;  /* 0x00000004090e7825 */ /* 0x002fcc00078e020e */
[----:B------:R-:W2:Y:S02]  /*0d30*/  LDG.E R14, desc[UR8][R14.64] ;  /* 0x000000080e0e7981 */ /* 0x000ea4000c1e1900 */
[C---:B--2---:R-:W-:Y:S02]  /*0d40*/  PRMT R9, R14.reuse, 0x7770, RZ ;  /* 0x000077700e097816 */ /* 0x044fe400000000ff */
[C---:B------:R-:W-:Y:S02]  /*0d50*/  PRMT R13, R14.reuse, 0x7772, RZ ;  /* 0x000077720e0d7816 */ /* 0x040fe400000000ff */
[----:B------:R-:W-:Y:S01]  /*0d60*/  PRMT R11, R14, 0x7771, RZ ;  /* 0x000077710e0b7816 */ /* 0x000fe200000000ff */
[----:B------:R-:W-:Y:S02]  /*0d70*/  IMAD.IADD R24, R24, 0x1, R9 ;  /* 0x0000000118187824 */ /* 0x000fe400078e0209 */
[----:B------:R-:W-:Y:S01]  /*0d80*/  IMAD.IADD R26, R26, 0x1, R13 ;  /* 0x000000011a1a7824 */ /* 0x000fe200078e020d */
[----:B------:R-:W-:-:S07]  /*0d90*/  IADD3 R22, PT, PT, R22, R11, RZ ;  /* 0x0000000b16167210 */ /* 0x000fce0007ffe0ff */
.L_x_5:
[----:B------:R-:W0:Y:S01]  /*0da0*/  LDCU UR4, c[0x0][0x398] ;  /* 0x00007300ff0477ac */ /* 0x000e220008000800 */
[----:B------:R-:W-:-:S05]  /*0db0*/  VIADD R7, R7, 0x1 ;  /* 0x0000000107077836 */ /* 0x000fca0000000000 */
[----:B0-----:R-:W-:-:S13]  /*0dc0*/  ISETP.NE.AND P1, PT, R7, UR4, PT ;  /* 0x0000000407007c0c */ /* 0x001fda000bf25270 */
[----:B------:R-:W-:Y:S05]  /*0dd0*/  @P1 BRA `(.L_x_8) ;  /* 0xfffffff400301947 */ /* 0x000fea000383ffff */
[----:B------:R-:W-:Y:S01]  /*0de0*/  UIMAD UR4, UR4, UR4, URZ ;  /* 0x00000004040472a4 */ /* 0x000fe2000f8e02ff */
[----:B------:R-:W0:Y:S05]  /*0df0*/  LDCU.64 UR6, c[0x0][0x390] ;  /* 0x00007200ff0677ac */ /* 0x000e2a0008000a00 */
[----:B------:R-:W-:Y:S01]  /*0e00*/  IMAD R7, RZ, RZ, -UR4 ;  /* 0x80000004ff077e24 */ /* 0x000fe2000f8e02ff */
[----:B------:R-:W1:Y:S01]  /*0e10*/  LDCU UR5, c[0x0][0x364] ;  /* 0x00006c80ff0577ac */ /* 0x000e620008000800 */
[----:B------:R-:W-:Y:S01]  /*0e20*/  LOP3.LUT R10, RZ, UR4, RZ, 0x33, !PT ;  /* 0x00000004ff0a7c12 */ /* 0x000fe2000f8e33ff */
[----:B------:R-:W2:Y:S08]  /*0e30*/  I2F.U32.RP R5, UR4 ;  /* 0x0000000400057d06 */ /* 0x000eb00008209000 */
[----:B--2---:R-:W2:Y:S02]  /*0e40*/  MUFU.RCP R5, R5 ;  /* 0x0000000500057308 */ /* 0x004ea40000001000 */
[----:B--2---:R-:W-:-:S06]  /*0e50*/  IADD3 R8, PT, PT, R5, 0xffffffe, RZ ;  /* 0x0ffffffe05087810 */ /* 0x004fcc0007ffe0ff */
[----:B------:R2:W3:Y:S02]  /*0e60*/  F2I.FTZ.U32.TRUNC.NTZ R9, R8 ;  /* 0x0000000800097305 */ /* 0x0004e4000021f000 */
[----:B--2---:R-:W-:Y:S02]  /*0e70*/  IMAD.MOV.U32 R8, RZ, RZ, RZ ;  /* 0x000000ffff087224 */ /* 0x004fe400078e00ff */
[----:B---3--:R-:W-:-:S04]  /*0e80*/  IMAD R7, R7, R9, RZ ;  /* 0x0000000907077224 */ /* 0x008fc800078e02ff */
[----:B------:R-:W-:-:S06]  /*0e90*/  IMAD.HI.U32 R9, R9, R7, R8 ;  /* 0x0000000709097227 */ /* 0x000fcc00078e0008 */
[----:B------:R-:W-:-:S04]  /*0ea0*/  IMAD.HI.U32 R7, R9, R24, RZ ;  /* 0x0000001809077227 */ /* 0x000fc800078e00ff */
[----:B------:R-:W-:Y:S01]  /*0eb0*/  IMAD.HI.U32 R11, R9, R22, RZ ;  /* 0x00000016090b7227 */ /* 0x000fe200078e00ff */
[----:B------:R-:W-:-:S03]  /*0ec0*/  IADD3 R5, PT, PT, -R7, RZ, RZ ;  /* 0x000000ff07057210 */ /* 0x000fc60007ffe1ff */
[----:B------:R-:W-:-:S04]  /*0ed0*/  IMAD.HI.U32 R13, R9, R26, RZ ;  /* 0x0000001a090d7227 */ /* 0x000fc800078e00ff */
[----:B------:R-:W-:Y:S02]  /*0ee0*/  IMAD.MOV R9, RZ, RZ, -R11 ;  /* 0x000000ffff097224 */ /* 0x000fe400078e0a0b */
[----:B------:R-:W-:Y:S02]  /*0ef0*/  IMAD.MOV R15, RZ, RZ, -R13 ;  /* 0x000000ffff0f7224 */ /* 0x000fe400078e0a0d */
[----:B------:R-:W-:Y:S02]  /*0f00*/  IMAD R22, R9, UR4, R22 ;  /* 0x0000000409167c24 */ /* 0x000fe4000f8e0216 */
[----:B------:R-:W-:Y:S01]  /*0f10*/  IMAD R26, R15, UR4, R26 ;  /* 0x000000040f1a7c24 */ /* 0x000fe2000f8e021a */
[----:B------:R-:W2:Y:S01]  /*0f20*/  LDC.64 R8, c[0x0][0x388] ;  /* 0x0000e200ff087b82 */ /* 0x000ea20000000a00 */
[----:B------:R-:W-:Y:S01]  /*0f30*/  IMAD R24, R5, UR4, R24 ;  /* 0x0000000405187c24 */ /* 0x000fe2000f8e0218 */
[----:B------:R-:W-:Y:S01]  /*0f40*/  ISETP.GE.U32.AND P5, PT, R22, UR4, PT ;  /* 0x0000000416007c0c */ /* 0x000fe2000bfa6070 */
[----:B0-----:R-:W-:Y:S01]  /*0f50*/  IMAD R5, R6, UR6, R3 ;  /* 0x0000000606057c24 */ /* 0x001fe2000f8e0203 */
[----:B------:R-:W-:-:S02]  /*0f60*/  ISETP.GE.U32.AND P4, PT, R26, UR4, PT ;  /* 0x000000041a007c0c */ /* 0x000fc4000bf86070 */
[----:B------:R-:W-:Y:S02]  /*0f70*/  ISETP.GE.U32.AND P6, PT, R24, UR4, PT ;  /* 0x0000000418007c0c */ /* 0x000fe4000bfc6070 */
[----:B------:R-:W1:Y:S07]  /*0f80*/  LDC R15, c[0x0][0x374] ;  /* 0x0000dd00ff0f7b82 */ /* 0x000e6e0000000800 */
[----:B------:R-:W-:Y:S02]  /*0f90*/  @P5 VIADD R22, R22, -UR4 ;  /* 0x8000000416165c36 */ /* 0x000fe40008000000 */
[----:B------:R-:W-:-:S02]  /*0fa0*/  @P4 VIADD R26, R26, -UR4 ;  /* 0x800000041a1a4c36 */ /* 0x000fc40008000000 */
[----:B------:R-:W-:Y:S01]  /*0fb0*/  @P6 IADD3 R24, PT, PT, R24, -UR4, RZ ;  /* 0x8000000418186c10 */ /* 0x000fe2000fffe0ff */
[----:B------:R-:W-:Y:S01]  /*0fc0*/  @P5 VIADD R11, R11, 0x1 ;  /* 0x000000010b0b5836 */ /* 0x000fe20000000000 */
[----:B------:R-:W-:Y:S01]  /*0fd0*/  ISETP.GE.U32.AND P2, PT, R22, UR4, PT ;  /* 0x0000000416007c0c */ /* 0x000fe2000bf46070 */
[----:B------:R-:W-:Y:S01]  /*0fe0*/  @P4 VIADD R13, R13, 0x1 ;  /* 0x000000010d0d4836 */ /* 0x000fe20000000000 */
[----:B------:R-:W-:Y:S01]  /*0ff0*/  ISETP.GE.U32.AND P3, PT, R24, UR4, PT ;  /* 0x0000000418007c0c */ /* 0x000fe2000bf66070 */
[----:B--2---:R-:W-:Y:S01]  /*1000*/  IMAD.WIDE R8, R5, 0x4, R8 ;  /* 0x0000000405087825 */ /* 0x004fe200078e0208 */
[----:B------:R-:W-:Y:S02]  /*1010*/  ISETP.GE.U32.AND P1, PT, R26, UR4, PT ;  /* 0x000000041a007c0c */ /* 0x000fe4000bf26070 */
[----:B------:R-:W-:Y:S02]  /*1020*/  @P6 IADD3 R7, PT, PT, R7, 0x1, RZ ;  /* 0x0000000107076810 */ /* 0x000fe40007ffe0ff */
[----:B------:R-:W-:Y:S01]  /*1030*/  ISETP.NE.U32.AND P6, PT, RZ, UR4, PT ;  /* 0x00000004ff007c0c */ /* 0x000fe2000bfc5070 */
[----:B------:R-:W-:Y:S01]  /*1040*/  UMOV UR4, 0x3340 ;  /* 0x0000334000047882 */ /* 0x000fe20000000000 */
[----:B-1----:R-:W-:-:S03]  /*1050*/  IMAD R6, R15, UR5, R6 ;  /* 0x000000050f067c24 */ /* 0x002fc6000f8e0206 */
[----:B------:R-:W-:Y:S02]  /*1060*/  @P2 VIADD R11, R11, 0x1 ;  /* 0x000000010b0b2836 */ /* 0x000fe40000000000 */
[----:B------:R-:W-:Y:S02]  /*1070*/  @P3 IADD3 R7, PT, PT, R7, 0x1, RZ ;  /* 0x0000000107073810 */ /* 0x000fe40007ffe0ff */
[----:B------:R-:W-:Y:S01]  /*1080*/  @P1 VIADD R13, R13, 0x1 ;  /* 0x000000010d0d1836 */ /* 0x000fe20000000000 */
[C---:B------:R-:W-:Y:S02]  /*1090*/  SEL R12, R10.reuse, R11, !P6 ;  /* 0x0000000b0a0c7207 */ /* 0x040fe40007000000 */
[C---:B------:R-:W-:Y:S02]  /*10a0*/  SEL R7, R10.reuse, R7, !P6 ;  /* 0x000000070a077207 */ /* 0x040fe40007000000 */
[----:B------:R-:W-:Y:S02]  /*10b0*/  SEL R10, R10, R13, !P6 ;  /* 0x0000000d0a0a7207 */ /* 0x000fe40007000000 */
[----:B------:R-:W-:-:S02]  /*10c0*/  MOV R11, UR4 ;  /* 0x00000004000b7c02 */ /* 0x000fc40008000f00 */
[----:B------:R-:W-:Y:S02]  /*10d0*/  PRMT R7, R7, 0x3340, R12 ;  /* 0x0000334007077816 */ /* 0x000fe4000000000c */
[----:B------:R-:W-:Y:S02]  /*10e0*/  PRMT R10, R10, R11, 0xffff ;  /* 0x0000ffff0a0a7416 */ /* 0x000fe4000000000b */
[----:B------:R-:W-:Y:S02]  /*10f0*/  ISETP.GE.AND P1, PT, R6, UR7, PT ;  /* 0x0000000706007c0c */ /* 0x000fe4000bf26270 */
[----:B------:R-:W-:-:S05]  /*1100*/  PRMT R7, R7, 0x5410, R10 ;  /* 0x0000541007077816 */ /* 0x000fca000000000a */
[----:B------:R0:W-:Y:S06]  /*1110*/  STG.E desc[UR8][R8.64], R7 ;  /* 0x0000000708007986 */ /* 0x0001ec000c101908 */
[----:B------:R-:W-:Y:S05]  /*1120*/  @!P1 BRA `(.L_x_9) ;  /* 0xfffffff000289947 */ /* 0x000fea000383ffff */
.L_x_2:
[----:B------:R-:W-:Y:S05]  /*1130*/  BSYNC.RECONVERGENT B0 ;  /* 0x0000000000007941 */ /* 0x000fea0003800200 */
.L_x_1:
[----:B------:R-:W1:Y:S01]  /*1140*/  LDCU UR4, c[0x0][0x360] ;  /* 0x00006c00ff0477ac */ /* 0x000e620008000800 */
[----:B------:R-:W1:Y:S01]  /*1150*/  LDC R6, c[0x0][0x370] ;  /* 0x0000dc00ff067b82 */ /* 0x000e620000000800 */
[----:B------:R-:W2:Y:S01]  /*1160*/  LDCU UR5, c[0x0][0x390] ;  /* 0x00007200ff0577ac */ /* 0x000ea20008000800 */
[----:B-1----:R-:W-:-:S05]  /*1170*/  IMAD R3, R6, UR4, R3 ;  /* 0x0000000406037c24 */ /* 0x002fca000f8e0203 */
[----:B--2---:R-:W-:-:S13]  /*1180*/  ISETP.GE.AND P1, PT, R3, UR5, PT ;  /* 0x0000000503007c0c */ /* 0x004fda000bf26270 */
[----:B------:R-:W-:Y:S05]  /*1190*/  @!P1 BRA `(.L_x_10) ;  /* 0xffffffec00f89947 */ /* 0x000fea000383ffff */
[----:B------:R-:W-:Y:S05]  /*11a0*/  EXIT ;  /* 0x000000000000794d */ /* 0x000fea0003800000 */
.L_x_0:
[----:B------:R-:W0:Y:S01]  /*11b0*/  I2F.U32.RP R6, UR5 ;  /* 0x0000000500067d06 */ /* 0x000e220008209000 */
[----:B------:R-:W1:Y:S01]  /*11c0*/  LDCU UR6, c[0x0][0x394] ;  /* 0x00007280ff0677ac */ /* 0x000e620008000800 */
[----:B------:R-:W-:Y:S01]  /*11d0*/  IADD3 R2, PT, PT, R0, UR5, RZ ;  /* 0x0000000500027c10 */ /* 0x000fe2000fffe0ff */
[----:B------:R-:W-:Y:S01]  /*11e0*/  IMAD R9, RZ, RZ, -UR5 ;  /* 0x80000005ff097e24 */ /* 0x000fe2000f8e02ff */
[----:B------:R-:W-:-:S04]  /*11f0*/  ISETP.NE.U32.AND P2, PT, RZ, UR5, PT ;  /* 0x00000005ff007c0c */ /* 0x000fc8000bf45070 */
[----:B0-----:R-:W0:Y:S01]  /*1200*/  MUFU.RCP R6, R6 ;  /* 0x0000000600067308 */ /* 0x001e220000001000 */
[C---:B-1----:R-:W-:Y:S02]  /*1210*/  ISETP.GE.AND P0, PT, R2.reuse, UR6, PT ;  /* 0x0000000602007c0c */ /* 0x042fe4000bf06270 */
[----:B------:R-:W-:Y:S01]  /*1220*/  VIMNMX R7, PT, PT, R2, UR6, !PT ;  /* 0x0000000602077c48 */ /* 0x000fe2000ffe0100 */
[----:B------:R-:W1:Y:S01]  /*1230*/  LDCU UR6, c[0x0][0x390] ;  /* 0x00007200ff0677ac */ /* 0x000e620008000800 */
[----:B------:R-:W-:-:S04]  /*1240*/  SEL R8, RZ, 0x1, P0 ;  /* 0x00000001ff087807 */ /* 0x000fc80000000000 */
[----:B------:R-:W-:Y:S01]  /*1250*/  IADD3 R7, PT, PT, R7, -R2, -R8 ;  /* 0x8000000207077210 */ /* 0x000fe20007ffe808 */
[----:B0-----:R-:W-:-:S04]  /*1260*/  VIADD R4, R6, 0xffffffe ;  /* 0x0ffffffe06047836 */ /* 0x001fc80000000000 */
[----:B------:R0:W2:Y:S02]  /*1270*/  F2I.FTZ.U32.TRUNC.NTZ R5, R4 ;  /* 0x0000000400057305 */ /* 0x0000a4000021f000 */
[----:B0-----:R-:W-:Y:S02]  /*1280*/  IMAD.MOV.U32 R4, RZ, RZ, RZ ;  /* 0x000000ffff047224 */ /* 0x001fe400078e00ff */
[----:B--2---:R-:W-:-:S04]  /*1290*/  IMAD R9, R9, R5, RZ ;  /* 0x0000000509097224 */ /* 0x004fc800078e02ff */
[----:B------:R-:W-:-:S06]  /*12a0*/  IMAD.HI.U32 R6, R5, R9, R4 ;  /* 0x0000000905067227 */ /* 0x000fcc00078e0004 */
[----:B------:R-:W-:Y:S01]  /*12b0*/  IMAD.HI.U32 R5, R6, R7, RZ ;  /* 0x0000000706057227 */ /* 0x000fe200078e00ff */
[----:B------:R-:W-:-:S03]  /*12c0*/  IADD3 R6, PT, PT, R2, UR5, RZ ;  /* 0x0000000502067c10 */ /* 0x000fc6000fffe0ff */
[----:B------:R-:W-:Y:S02]  /*12d0*/  IMAD.MOV R4, RZ, RZ, -R5 ;  /* 0x000000ffff047224 */ /* 0x000fe400078e0a05 */
[----:B------:R-:W-:Y:S02]  /*12e0*/  VIADD R18, R6, UR5 ;  /* 0x0000000506127c36 */ /* 0x000fe40008000000 */
[----:B------:R-:W-:-:S05]  /*12f0*/  IMAD R7, R4, UR5, R7 ;  /* 0x0000000504077c24 */ /* 0x000fca000f8e0207 */
[----:B------:R-:W-:-:S13]  /*1300*/  ISETP.GE.U32.AND P0, PT, R7, UR5, PT ;  /* 0x0000000507007c0c */ /* 0x000fda000bf06070 */
[----:B------:R-:W-:Y:S01]  /*1310*/  @P0 IADD3 R7, PT, PT, R7, -UR5, RZ ;  /* 0x8000000507070c10 */ /* 0x000fe2000fffe0ff */
[----:B------:R-:W-:-:S03]  /*1320*/  @P0 VIADD R5, R5, 0x1 ;  /* 0x0000000105050836 */ /* 0x000fc60000000000 */
[----:B------:R-:W-:-:S13]  /*1330*/  ISETP.GE.U32.AND P1, PT, R7, UR5, PT ;  /* 0x0000000507007c0c */ /* 0x000fda000bf26070 */
[----:B------:R-:W-:Y:S01]  /*1340*/  @P1 VIADD R5, R5, 0x1 ;  /* 0x0000000105051836 */ /* 0x000fe20000000000 */
[----:B------:R-:W-:-:S05]  /*1350*/  @!P2 LOP3.LUT R5, RZ, UR5, RZ, 0x33, !PT ;  /* 0x00000005ff05ac12 */ /* 0x000fca000f8e33ff */
[----:B------:R-:W-:-:S05]  /*1360*/  IMAD.IADD R7, R8, 0x1, R5 ;  /* 0x0000000108077824 */ /* 0x000fca00078e0205 */
[----:B-1----:R-:W-:-:S07]  /*1370*/  LOP3.LUT R19, R7, 0x3, RZ, 0xc0, !PT ;  /* 0x0000000307137812 */ /* 0x002fce00078ec0ff */
.L_x_16:
[----:B0-----:R-:W0:Y:S01]  /*1380*/  LDC R11, c[0x0][0x394] ;  /* 0x0000e500ff0b7b82 */ /* 0x001e220000000800 */
[----:B------:R-:W-:Y:S01]  /*1390*/  BSSY.RECONVERGENT B0, `(.L_x_11) ;  /* 0x0000030000007945 */ /* 0x000fe20003800200 */
[----:B0-----:R-:W-:-:S13]  /*13a0*/  ISETP.GE.AND P0, PT, R0, R11, PT ;  /* 0x0000000b0000720c */ /* 0x001fda0003f06270 */
[----:B-123--:R-:W-:Y:S05]  /*13b0*/  @P0 BRA `(.L_x_12) ;  /* 0x0000000000b40947 */ /* 0x00efea0003800000 */
[----:B------:R-:W0:Y:S01]  /*13c0*/  LDC.64 R4, c[0x0][0x388] ;  /* 0x0000e200ff047b82 */ /* 0x000e220000000a00 */
[----:B------:R-:W-:Y:S01]  /*13d0*/  ISETP.NE.AND P0, PT, R19, 0x3, PT ;  /* 0x000000031300780c */ /* 0x000fe20003f05270 */
[----:B------:R-:W-:Y:S01]  /*13e0*/  BSSY.RECONVERGENT B1, `(.L_x_13) ;  /* 0x0000016000017945 */ /* 0x000fe20003800200 */
[----:B------:R-:W-:Y:S02]  /*13f0*/  ISETP.GE.U32.AND P1, PT, R7, 0x3, PT ;  /* 0x000000030700780c */ /* 0x000fe40003f26070 */
[----:B------:R-:W-:-:S09]  /*1400*/  MOV R10, R0 ;  /* 0x00000000000a7202 */ /* 0x000fd20000000f00 */
[----:B------:R-:W-:Y:S05]  /*1410*/  @!P0 BRA `(.L_x_14) ;  /* 0x0000000000488947 */ /* 0x000fea0003800000 */
[----:B------:R-:W1:Y:S01]  /*1420*/  LDC R15, c[0x0][0x390] ;  /* 0x0000e400ff0f7b82 */ /* 0x000e620000000800 */
[----:B------:R-:W-:Y:S01]  /*1430*/  IMAD.MOV.U32 R17, RZ, RZ, -0x1000000 ;  /* 0xff000000ff117424 */ /* 0x000fe200078e00ff */
[----:B------:R-:W-:Y:S01]  /*1440*/  ISETP.NE.AND P0, PT, R19, RZ, PT ;  /* 0x000000ff1300720c */ /* 0x000fe20003f05270 */
[----:B------:R-:W-:-:S05]  /*1450*/  IMAD.MOV.U32 R10, RZ, RZ, R2 ;  /* 0x000000ffff0a7224 */ /* 0x000fca00078e0002 */
[----:B------:R-:W2:Y:S01]  /*1460*/  LDC.64 R8, c[0x0][0x388] ;  /* 0x0000e200ff087b82 */ /* 0x000ea20000000a00 */
[----:B-1----:R-:W-:-:S04]  /*1470*/  IMAD R13, R0, R15, R3 ;  /* 0x0000000f000d7224 */ /* 0x002fc800078e0203 */
[----:B--2---:R-:W-:-:S05]  /*1480*/  IMAD.WIDE R12, R13, 0x4, R8 ;  /* 0x000000040d0c7825 */ /* 0x004fca00078e0208 */
[----:B------:R1:W-:Y:S01]  /*1490*/  STG.E desc[UR8][R12.64], R17 ;  /* 0x000000110c007986 */ /* 0x0003e2000c101908 */
[----:B------:R-:W-:Y:S05]  /*14a0*/  @!P0 BRA `(.L_x_14) ;  /* 0x0000000000248947 */ /* 0x000fea0003800000 */
[----:B------:R-:W-:Y:S01]  /*14b0*/  ISETP.NE.AND P0, PT, R19, 0x1, PT ;  /* 0x000000011300780c */ /* 0x000fe20003f05270 */
[----:B-1----:R-:W-:Y:S01]  /*14c0*/  IMAD R13, R2, R15, R3 ;  /* 0x0000000f020d7224 */ /* 0x002fe200078e0203 */
[----:B------:R-:W-:-:S03]  /*14d0*/  MOV R10, R6 ;  /* 0x00000006000a7202 */ /* 0x000fc60000000f00 */
[----:B------:R-:W-:-:S05]  /*14e0*/  IMAD.WIDE R12, R13, 0x4, R8 ;  /* 0x000000040d0c7825 */ /* 0x000fca00078e0208 */
[----:B------:R2:W-:Y:S03]  /*14f0*/  STG.E desc[UR8][R12.64], R17 ;  /* 0x000000110c007986 */ /* 0x0005e6000c101908 */
[----:B------:R-:W-:Y:S02]  /*1500*/  @P0 IMAD R15, R6, R15, R3 ;  /* 0x0000000f060f0224 */ /* 0x000fe400078e0203 */
[----:B------:R-:W-:Y:S02]  /*1510*/  @P0 IMAD.MOV.U32 R10, RZ, RZ, R18 ;  /* 0x000000ffff0a0224 */ /* 0x000fe400078e0012 */
[----:B------:R-:W-:-:S05]  /*1520*/  @P0 IMAD.WIDE R8, R15, 0x4, R8 ;  /* 0x000000040f080825 */ /* 0x000fca00078e0208 */
[----:B------:R2:W-:Y:S02]  /*1530*/  @P0 STG.E desc[UR8][R8.64], R17 ;  /* 0x0000001108000986 */ /* 0x0005e4000c101908 */
.L_x_14:
[----:B------:R-:W-:Y:S05]  /*1540*/  BSYNC.RECONVERGENT B1 ;  /* 0x0000000000017941 */ /* 0x000fea0003800200 */
.L_x_13:
[----:B------:R-:W-:Y:S05]  /*1550*/  @!P1 BRA `(.L_x_12) ;  /* 0x00000000004c9947 */ /* 0x000fea0003800000 */
.L_x_15:
[C---:B--23--:R-:W-:Y:S02]  /*1560*/  VIADD R8, R10.reuse, UR5 ;  /* 0x000000050a087c36 */ /* 0x04cfe40008000000 */
[--C-:B------:R-:W-:Y:S02]  /*1570*/  IMAD R9, R10, UR6, R3.reuse ;  /* 0x000000060a097c24 */ /* 0x100fe4000f8e0203 */
[C---:B-1----:R-:W-:Y:S01]  /*1580*/  IMAD R13, R8.reuse, UR6, R3 ;  /* 0x00000006080d7c24 */ /* 0x042fe2000f8e0203 */
[----:B------:R-:W-:Y:S01]  /*1590*/  IADD3 R12, PT, PT, R8, UR5, RZ ;  /* 0x00000005080c7c10 */ /* 0x000fe2000fffe0ff */
[----:B------:R-:W-:Y:S02]  /*15a0*/  IMAD.MOV.U32 R21, RZ, RZ, -0x1000000 ;  /* 0xff000000ff157424 */ /* 0x000fe400078e00ff */
[----:B0-----:R-:W-:-:S04]  /*15b0*/  IMAD.WIDE R8, R9, 0x4, R4 ;  /* 0x0000000409087825 */ /* 0x001fc800078e0204 */
[C---:B------:R-:W-:Y:S01]  /*15c0*/  VIADD R20, R12.reuse, UR5 ;  /* 0x000000050c147c36 */ /* 0x040fe20008000000 */
[----:B------:R3:W-:Y:S01]  /*15d0*/  STG.E desc[UR8][R8.64], R21 ;  /* 0x0000001508007986 */ /* 0x0007e2000c101908 */
[--C-:B------:R-:W-:Y:S02]  /*15e0*/  IMAD R15, R12, UR6, R3.reuse ;  /* 0x000000060c0f7c24 */ /* 0x100fe4000f8e0203 */
[C---:B------:R-:W-:Y:S01]  /*15f0*/  IMAD R17, R20.reuse, UR6, R3 ;  /* 0x0000000614117c24 */ /* 0x040fe2000f8e0203 */
[----:B------:R-:W-:Y:S01]  /*1600*/  IADD3 R10, PT, PT, R20, UR5, RZ ;  /* 0x00000005140a7c10 */ /* 0x000fe2000fffe0ff */
[----:B------:R-:W-:-:S03]  /*1610*/  IMAD.WIDE R12, R13, 0x4, R4 ;  /* 0x000000040d0c7825 */ /* 0x000fc600078e0204 */
[----:B------:R-:W-:Y:S01]  /*1620*/  ISETP.GE.AND P0, PT, R10, R11, PT ;  /* 0x0000000b0a00720c */ /* 0x000fe20003f06270 */
[--C-:B------:R-:W-:Y:S01]  /*1630*/  IMAD.WIDE R14, R15, 0x4, R4.reuse ;  /* 0x000000040f0e7825 */ /* 0x100fe200078e0204 */
[----:B------:R3:W-:Y:S03]  /*1640*/  STG.E desc[UR8][R12.64], R21 ;  /* 0x000000150c007986 */ /* 0x0007e6000c101908 */
[----:B------:R-:W-:Y:S01]  /*1650*/  IMAD.WIDE R16, R17, 0x4, R4 ;  /* 0x0000000411107825 */ /* 0x000fe200078e0204 */
[----:B------:R3:W-:Y:S04]  /*1660*/  STG.E desc[UR8][R14.64], R21 ;  /* 0x000000150e007986 */ /* 0x0007e8000c101908 */
[----:B------:R3:W-:Y:S03]  /*1670*/  STG.E desc[UR8][R16.64], R21 ;  /* 0x0000001510007986 */ /* 0x0007e6000c101908 */
[----:B------:R-:W-:Y:S05]  /*1680*/  @!P0 BRA `(.L_x_15) ;  /* 0xfffffffc00b48947 */ /* 0x000fea000383ffff */
.L_x_12:
[----:B------:R-:W-:Y:S05]  /*1690*/  BSYNC.RECONVERGENT B0 ;  /* 0x0000000000007941 */ /* 0x000fea0003800200 */
.L_x_11:
[----:B------:R-:W4:Y:S01]  /*16a0*/  LDCU UR7, c[0x0][0x390] ;  /* 0x00007200ff0777ac */ /* 0x000f220008000800 */
[----:B------:R-:W-:-:S05]  /*16b0*/  VIADD R3, R3, UR4 ;  /* 0x0000000403037c36 */ /* 0x000fca0008000000 */
[----:B----4-:R-:W-:-:S13]  /*16c0*/  ISETP.GE.AND P0, PT, R3, UR7, PT ;  /* 0x0000000703007c0c */ /* 0x010fda000bf06270 */
[----:B------:R-:W-:Y:S05]  /*16d0*/  @!P0 BRA `(.L_x_16) ;  /* 0xfffffffc00288947 */ /* 0x000fea000383ffff */
[----:B------:R-:W-:Y:S05]  /*16e0*/  EXIT ;  /* 0x000000000000794d */ /* 0x000fea0003800000 */
.L_x_17:
[----:B------:R-:W-:-:S00]  /*16f0*/  BRA `(.L_x_17) ;  /* 0xfffffffc00fc7947 */ /* 0x000fc0000383ffff */
[----:B------:R-:W-:-:S00]  /*1700*/  NOP ;  /* 0x0000000000007918 */ /* 0x000fc00000000000 */
[----:B------:R-:W-:-:S00]  /*1710*/  NOP ;  /* 0x0000000000007918 */ /* 0x000fc00000000000 */
[----:B------:R-:W-:-:S00]  /*1720*/  NOP ;  /* 0x0000000000007918 */ /* 0x000fc00000000000 */
[----:B------:R-:W-:-:S00]  /*1730*/  NOP ;  /* 0x0000000000007918 */ /* 0x000fc00000000000 */
[----:B------:R-:W-:-:S00]  /*1740*/  NOP ;  /* 0x0000000000007918 */ /* 0x000fc00000000000 */
[----:B------:R-:W-:-:S00]  /*1750*/  NOP ;  /* 0x0000000000007918 */ /* 0x000fc00000000000 */
[----:B------:R-:W-:-:S00]  /*1760*/  NOP ;  /* 0x0000000000007918 */ /* 0x000fc00000000000 */
[----:B------:R-:W-:-:S00]  /*1770*/  NOP ;  /* 0x0000000000007918 */ /* 0x000fc00000000000 */
.L_x_121:


//--------------------- .text._Z10gpu_renderP6uchar45pointS1_iidS1_S_P7polygoni --------------------------
	.section	.text._Z10gpu_renderP6uchar45pointS1_iidS1_S_P7polygoni,"ax",@progbits
	.align	128
        .global         _Z10gpu_renderP6uchar45pointS1_iidS1_S_P7polygoni
        .type           _Z10gpu_renderP6uchar45pointS1_iidS1_S_P7polygoni,@function
        .size           _Z10gpu_renderP6uchar45pointS1_iidS1_S_P7polygoni,(.L_x_120 - _Z10gpu_renderP6uchar45pointS1_iidS1_S_P7polygoni)
        .other          _Z10gpu_renderP6uchar45pointS1_iidS1_S_P7polygoni,@"STO_CUDA_ENTRY STV_DEFAULT"
_Z10gpu_renderP6uchar45pointS1_iidS1_S_P7polygoni:
.text._Z10gpu_renderP6uchar45pointS1_iidS1_S_P7polygoni:
[----:B------:R-:W0:Y:S01]  /*0000*/  LDC R1, c[0x0][0x37c] ;  /* 0x0000df00ff017b82 */ /* 0x000e220000000800 */
[----:B------:R-:W1:Y:S01]  /*0010*/  MUFU.RCP64H R3, 360 ;  /* 0x4076800000037908 */ /* 0x000e620000001800 */
[----:B------:R-:W-:Y:S01]  /*0020*/  IMAD.MOV.U32 R6, RZ, RZ, 0x0 ;  /* 0x00000000ff067424 */ /* 0x000fe200078e00ff */
[----:B------:R-:W2:Y:S01]  /*0030*/  LDCU.64 UR4, c[0x0][0x3c0] ;  /* 0x00007800ff0477ac */ /* 0x000ea20008000a00 */
[----:B------:R-:W-:Y:S01]  /*0040*/  IMAD.MOV.U32 R7, RZ, RZ, 0x40768000 ;  /* 0x40768000ff077424 */ /* 0x000fe200078e00ff */
[----:B------:R-:W3:Y:S01]  /*0050*/  S2R R29, SR_CTAID.X ;  /* 0x00000000001d7919 */ /* 0x000ee20000002500 */
[----:B------:R-:W-:Y:S02]  /*0060*/  IMAD.MOV.U32 R2, RZ, RZ, 0x1 ;  /* 0x00000001ff027424 */ /* 0x000fe400078e00ff */
[----:B------:R-:W-:Y:S01]  /*0070*/  IMAD.MOV.U32 R48, RZ, RZ, 0x54442d18 ;  /* 0x54442d18ff307424 */ /* 0x000fe200078e00ff */
[----:B------:R-:W3:Y:S01]  /*0080*/  S2R R0, SR_TID.X ;  /* 0x0000000000007919 */ /* 0x000ee20000002100 */
[----:B------:R-:W-:-:S02]  /*0090*/  IMAD.MOV.U32 R49, RZ, RZ, 0x400921fb ;  /* 0x400921fbff317424 */ /* 0x000fc400078e00ff */
[----:B0-----:R-:W-:Y:S01]  /*00a0*/  VIADD R1, R1, 0xffffffd8 ;  /* 0xffffffd801017836 */ /* 0x001fe20000000000 */
[----:B------:R-:W0:Y:S01]  /*00b0*/  S2R R28, SR_CTAID.Y ;  /* 0x00000000001c7919 */ /* 0x000e220000002600 */
[----:B-1----:R-:W-:Y:S02]  /*00c0*/  DFMA R4, R2, -R6, 1 ;  /* 0x3ff000000204742b */ /* 0x002fe40000000806 */
[----:B--2---:R-:W-:Y:S01]  /*00d0*/  DMUL R48, R48, UR4 ;  /* 0x0000000430307c28 */ /* 0x004fe20008000000 */
[----:B------:R-:W3:Y:S05]  /*00e0*/  LDCU UR4, c[0x0][0x360] ;  /* 0x00006c00ff0477ac */ /* 0x000eea0008000800 */
[----:B------:R-:W-:Y:S01]  /*00f0*/  DFMA R4, R4, R4, R4 ;  /* 0x000000040404722b */ /* 0x000fe20000000004 */
[----:B------:R-:W0:Y:S03]  /*0100*/  LDCU UR5, c[0x0][0x364] ;  /* 0x00006c80ff0577ac */ /* 0x000e260008000800 */
[----:B------:R-:W-:-:S04]  /*0110*/  FSETP.GEU.AND P1, PT, |R49|, 6.5827683646048100446e-37, PT ;  /* 0x036000003100780b */ /* 0x000fc80003f2e200 */
[----:B------:R-:W-:Y:S01]  /*0120*/  DFMA R4, R2, R4, R2 ;  /* 0x000000040204722b */ /* 0x000fe20000000002 */
[----:B---3--:R-:W-:-:S07]  /*0130*/  IMAD R29, R29, UR4, R0 ;  /* 0x000000041d1d7c24 */ /* 0x008fce000f8e0200 */
[C---:B------:R-:W-:Y:S01]  /*0140*/  DFMA R2, R4.reuse, -R6, 1 ;  /* 0x3ff000000402742b */ /* 0x040fe20000000806 */
[----:B------:R-:W0:Y:S07]  /*0150*/  S2R R7, SR_TID.Y ;  /* 0x0000000000077919 */ /* 0x000e2e0000002200 */
[----:B------:R-:W-:-:S08]  /*0160*/  DFMA R2, R4, R2, R4 ;  /* 0x000000020402722b */ /* 0x000fd00000000004 */
[----:B------:R-:W-:-:S08]  /*0170*/  DMUL R32, R48, R2 ;  /* 0x0000000230207228 */ /* 0x000fd00000000000 */
[----:B------:R-:W-:-:S08]  /*0180*/  DFMA R4, R32, -360, R48 ;  /* 0xc07680002004782b */ /* 0x000fd00000000030 */
[----:B------:R-:W-:Y:S01]  /*0190*/  DFMA R32, R2, R4, R32 ;  /* 0x000000040220722b */ /* 0x000fe20000000020 */
[----:B0-----:R-:W-:-:S09]  /*01a0*/  IMAD R28, R28, UR5, R7 ;  /* 0x000000051c1c7c24 */ /* 0x001fd2000f8e0207 */
[----:B------:R-:W-:-:S05]  /*01b0*/  FFMA R2, RZ, 3.8515625, R33 ;  /* 0x40768000ff027823 */ /* 0x000fca0000000021 */
[----:B------:R-:W-:-:S13]  /*01c0*/  FSETP.GT.AND P0, PT, |R2|, 1.469367938527859385e-39, PT ;  /* 0x001000000200780b */ /* 0x000fda0003f04200 */
[----:B------:R-:W-:Y:S05]  /*01d0*/  @P0 BRA P1, `(.L_x_18) ;  /* 0x0000000000140947 */ /* 0x000fea0000800000 */
[----:B------:R-:W-:Y:S01]  /*01e0*/  MOV R46, RZ ;  /* 0x000000ff002e7202 */ /* 0x000fe20000000f00 */
[----:B------:R-:W-:Y:S01]  /*01f0*/  IMAD.MOV.U32 R47, RZ, RZ, 0x40768000 ;  /* 0x40768000ff2f7424 */ /* 0x000fe200078e00ff */
[----:B------:R-:W-:-:S07]  /*0200*/  MOV R30, 0x220 ;  /* 0x00000220001e7802 */ /* 0x000fce0000000f00 */
[----:B------:R-:W-:Y:S05]  /*0210*/  CALL.REL.NOINC `($__internal_1_$__cuda_sm20_div_rn_f64_full) ;  /* 0x0000004400107944 */ /* 0x000fea0003c00000 */
[----:B------:R-:W-:-:S07]  /*0220*/  IMAD.MOV.U32 R33, RZ, RZ, R31 ;  /* 0x000000ffff217224 */ /* 0x000fce00078e001f */
.L_x_18:
[----:B------:R-:W-:Y:S01]  /*0230*/  DSETP.NEU.AND P1, PT, |R32|, +INF , PT ;  /* 0x7ff000002000742a */ /* 0x000fe20003f2d200 */
[----:B------:R-:W-:-:S13]  /*0240*/  BSSY.RECONVERGENT B0, `(.L_x_19) ;  /* 0x000001b000007945 */ /* 0x000fda0003800200 */
[----:B------:R-:W-:Y:S01]  /*0250*/  @!P1 DMUL R2, RZ, R32 ;  /* 0x00000020ff029228 */ /* 0x000fe20000000000 */
[----:B------:R-:W-:Y:S01]  /*0260*/  @!P1 PLOP3.LUT P0, PT, PT, PT, PT, 0x80, 0x8 ;  /* 0x000000000008981c */ /* 0x000fe20003f0f070 */
[----:B------:R-:W-:-:S12]  /*0270*/  @!P1 BRA `(.L_x_20) ;  /* 0x00000000005c9947 */ /* 0x000fd80003800000 */
[----:B------:R-:W-:Y:S01]  /*0280*/  UMOV UR4, 0x6dc9c883 ;  /* 0x6dc9c88300047882 */ /* 0x000fe20000000000 */
[----:B------:R-:W-:Y:S01]  /*0290*/  UMOV UR5, 0x3fe45f30 ;  /* 0x3fe45f3000057882 */ /* 0x000fe20000000000 */
[C---:B------:R-:W-:Y:S01]  /*02a0*/  DSETP.GE.AND P0, PT, |R32|.reuse, 2.14748364800000000000e+09, PT ;  /* 0x41e000002000742a */ /* 0x040fe20003f06200 */
[----:B------:R-:W-:Y:S01]  /*02b0*/  BSSY.RECONVERGENT B1, `(.L_x_21) ;  /* 0x0000011000017945 */ /* 0x000fe20003800200 */
[----:B------:R-:W-:Y:S01]  /*02c0*/  DMUL R4, R32, UR4 ;  /* 0x0000000420047c28 */ /* 0x000fe20008000000 */
[----:B------:R-:W-:Y:S01]  /*02d0*/  UMOV UR4, 0x54442d18 ;  /* 0x54442d1800047882 */ /* 0x000fe20000000000 */
[----:B------:R-:W-:-:S08]  /*02e0*/  UMOV UR5, 0x3ff921fb ;  /* 0x3ff921fb00057882 */ /* 0x000fd00000000000 */
[----:B------:R-:W0:Y:S08]  /*02f0*/  F2I.F64 R4, R4 ;  /* 0x0000000400047311 */ /* 0x000e300000301100 */
[----:B0-----:R-:W0:Y:S02]  /*0300*/  I2F.F64 R2, R4 ;  /* 0x0000000400027312 */ /* 0x001e240000201c00 */
[----:B0-----:R-:W-:Y:S01]  /*0310*/  DFMA R6, R2, -UR4, R32 ;  /* 0x8000000402067c2b */ /* 0x001fe20008000020 */
[----:B------:R-:W-:Y:S01]  /*0320*/  UMOV UR4, 0x33145c00 ;  /* 0x33145c0000047882 */ /* 0x000fe20000000000 */
[----:B------:R-:W-:-:S06]  /*0330*/  UMOV UR5, 0x3c91a626 ;  /* 0x3c91a62600057882 */ /* 0x000fcc0000000000 */
[----:B------:R-:W-:Y:S01]  /*0340*/  DFMA R6, R2, -UR4, R6 ;  /* 0x8000000402067c2b */ /* 0x000fe20008000006 */
[----:B------:R-:W-:Y:S01]  /*0350*/  UMOV UR4, 0x252049c0 ;  /* 0x252049c000047882 */ /* 0x000fe20000000000 */
[----:B------:R-:W-:-:S06]  /*0360*/  UMOV UR5, 0x397b839a ;  /* 0x397b839a00057882 */ /* 0x000fcc0000000000 */
[----:B------:R-:W-:Y:S01]  /*0370*/  DFMA R2, R2, -UR4, R6 ;  /* 0x8000000402027c2b */ /* 0x000fe20008000006 */
[----:B------:R-:W-:Y:S10]  /*0380*/  @!P0 BRA `(.L_x_22) ;  /* 0x00000000000c8947 */ /* 0x000ff40003800000 */
[----:B------:R-:W-:-:S07]  /*0390*/  MOV R8, 0x3b0 ;  /* 0x000003b000087802 */ /* 0x000fce0000000f00 */
[----:B------:R-:W-:Y:S05]  /*03a0*/  CALL.REL.NOINC `($_Z10gpu_renderP6uchar45pointS1_iidS1_S_P7polygoni$__internal_trig_reduction_slowpathd) ;  /* 0x0000004800d87944 */ /* 0x000fea0003c00000 */
[----:B------:R-:W-:-:S07]  /*03b0*/  IMAD.MOV.U32 R4, RZ, RZ, R0 ;  /* 0x000000ffff047224 */ /* 0x000fce00078e0000 */
.L_x_22:
[----:B------:R-:W-:Y:S05]  /*03c0*/  BSYNC.RECONVERGENT B1 ;  /* 0x0000000000017941 */ /* 0x000fea0003800200 */
.L_x_21:
[----:B------:R-:W-:-:S04]  /*03d0*/  LOP3.LUT R4, R4, 0x1, RZ, 0xc0, !PT ;  /* 0x0000000104047812 */ /* 0x000fc800078ec0ff */
[----:B------:R-:W-:-:S13]  /*03e0*/  ISETP.NE.U32.AND P0, PT, R4, 0x1, PT ;  /* 0x000000010400780c */ /* 0x000fda0003f05070 */
.L_x_20:
[----:B------:R-:W-:Y:S05]  /*03f0*/  BSYNC.RECONVERGENT B0 ;  /* 0x0000000000007941 */ /* 0x000fea0003800200 */
.L_x_19:
[----:B------:R-:W-:Y:S01]  /*0400*/  DMUL R4, R2, R2 ;  /* 0x0000000202047228 */ /* 0x000fe20000000000 */
[----:B------:R-:W-:Y:S01]  /*0410*/  IMAD.MOV.U32 R6, RZ, RZ, 0x5b27ebb1 ;  /* 0x5b27ebb1ff067424 */ /* 0x000fe200078e00ff */
[----:B------:R-:W-:Y:S01]  /*0420*/  UMOV UR4, 0x2799bcb9 ;  /* 0x2799bcb900047882 */ /* 0x000fe20000000000 */
[----:B------:R-:W-:Y:S01]  /*0430*/  IMAD.MOV.U32 R7, RZ, RZ, 0x3ef9757c ;  /* 0x3ef9757cff077424 */ /* 0x000fe200078e00ff */
[----:B------:R-:W-:Y:S01]  /*0440*/  UMOV UR5, 0x3ee48dac ;  /* 0x3ee48dac00057882 */ /* 0x000fe20000000000 */
[----:B------:R-:W0:Y:S01]  /*0450*/  LDC.64 R10, c[0x0][0x390] ;  /* 0x0000e400ff0a7b82 */ /* 0x000e220000000a00 */
[----:B------:R-:W-:Y:S03]  /*0460*/  BSSY.RECONVERGENT B0, `(.L_x_23) ;  /* 0x0000036000007945 */ /* 0x000fe60003800200 */
[----:B------:R-:W-:Y:S01]  /*0470*/  DFMA R6, R4, UR4, -R6 ;  /* 0x0000000404067c2b */ /* 0x000fe20008000806 */
[----:B------:R-:W-:Y:S01]  /*0480*/  UMOV UR4, 0xfd91e04 ;  /* 0x0fd91e0400047882 */ /* 0x000fe20000000000 */
[----:B------:R-:W-:-:S06]  /*0490*/  UMOV UR5, 0x3f0980e9 ;  /* 0x3f0980e900057882 */ /* 0x000fcc0000000000 */
[----:B------:R-:W-:Y:S01]  /*04a0*/  DFMA R6, R4, R6, UR4 ;  /* 0x0000000404067e2b */ /* 0x000fe20008000006 */
[----:B------:R-:W-:Y:S01]  /*04b0*/  UMOV UR4, 0x417d7e1d ;  /* 0x417d7e1d00047882 */ /* 0x000fe20000000000 */
[----:B------:R-:W-:-:S06]  /*04c0*/  UMOV UR5, 0x3efae2b0 ;  /* 0x3efae2b000057882 */ /* 0x000fcc0000000000 */
[----:B------:R-:W-:Y:S01]  /*04d0*/  DFMA R6, R4, R6, -UR4 ;  /* 0x8000000404067e2b */ /* 0x000fe20008000006 */
[----:B------:R-:W-:Y:S01]  /*04e0*/  UMOV UR4, 0x41bfba57 ;  /* 0x41bfba5700047882 */ /* 0x000fe20000000000 */
[----:B------:R-:W-:-:S06]  /*04f0*/  UMOV UR5, 0x3f119f53 ;  /* 0x3f119f5300057882 */ /* 0x000fcc0000000000 */
[----:B------:R-:W-:Y:S01]  /*0500*/  DFMA R6, R4, R6, UR4 ;  /* 0x0000000404067e2b */ /* 0x000fe20008000006 */
        /* <DEDUP_REMOVED lines=29> */
[----:B------:R-:W-:-:S08]  /*06e0*/  DFMA R6, R4, R6, UR4 ;  /* 0x0000000404067e2b */ /* 0x000fd00008000006 */
[----:B------:R-:W-:-:S08]  /*06f0*/  DMUL R12, R4, R6 ;  /* 0x00000006040c7228 */ /* 0x000fd00000000000 */
[----:B------:R-:W-:Y:S01]  /*0700*/  DFMA R18, R12, R2, R2 ;  /* 0x000000020c12722b */ /* 0x000fe20000000002 */
[----:B0-----:R-:W-:Y:S10]  /*0710*/  @P0 BRA `(.L_x_24) ;  /* 0x0000000000280947 */ /* 0x001ff40003800000 */
[----:B------:R-:W0:Y:S01]  /*0720*/  MUFU.RCP64H R7, R19 ;  /* 0x0000001300077308 */ /* 0x000e220000001800 */
[----:B------:R-:W-:-:S06]  /*0730*/  IMAD.MOV.U32 R6, RZ, RZ, RZ ;  /* 0x000000ffff067224 */ /* 0x000fcc00078e00ff */
[----:B0-----:R-:W-:-:S08]  /*0740*/  DFMA R4, -R18, R6, 1 ;  /* 0x3ff000001204742b */ /* 0x001fd00000000106 */
[----:B------:R-:W-:Y:S02]  /*0750*/  DFMA R8, R4, R4, R4 ;  /* 0x000000040408722b */ /* 0x000fe40000000004 */
[----:B------:R-:W-:-:S06]  /*0760*/  DADD R4, R18, -R2 ;  /* 0x0000000012047229 */ /* 0x000fcc0000000802 */
[----:B------:R-:W-:Y:S02]  /*0770*/  DFMA R8, R6, R8, R6 ;  /* 0x000000080608722b */ /* 0x000fe40000000006 */
[----:B------:R-:W-:-:S06]  /*0780*/  DFMA R4, R12, R2, -R4 ;  /* 0x000000020c04722b */ /* 0x000fcc0000000804 */
[----:B------:R-:W-:-:S08]  /*0790*/  DFMA R2, R18, -R8, 1 ;  /* 0x3ff000001202742b */ /* 0x000fd00000000808 */
[----:B------:R-:W-:-:S08]  /*07a0*/  DFMA R2, R4, -R8, R2 ;  /* 0x800000080402722b */ /* 0x000fd00000000002 */
[----:B------:R-:W-:-:S11]  /*07b0*/  DFMA R18, -R8, R2, -R8 ;  /* 0x000000020812722b */ /* 0x000fd60000000908 */
.L_x_24:
[----:B------:R-:W-:Y:S05]  /*07c0*/  BSYNC.RECONVERGENT B0 ;  /* 0x0000000000007941 */ /* 0x000fea0003800200 */
.L_x_23:
[----:B------:R-:W0:Y:S01]  /*07d0*/  LDCU.128 UR4, c[0x0][0x3a0] ;  /* 0x00007400ff0477ac */ /* 0x000e220008000c00 */
[----:B------:R-:W1:Y:S01]  /*07e0*/  LDC.64 R48, c[0x0][0x388] ;  /* 0x0000e200ff307b82 */ /* 0x000e620000000a00 */
[----:B------:R-:W2:Y:S07]  /*07f0*/  LDCU.64 UR8, c[0x0][0x3b0] ;  /* 0x00007600ff0877ac */ /* 0x000eae0008000a00 */
[----:B------:R-:W2:Y:S01]  /*0800*/  LDC.64 R4, c[0x0][0x398] ;  /* 0x0000e600ff047b82 */ /* 0x000ea20000000a00 */
[----:B0-----:R-:W-:Y:S01]  /*0810*/  DADD R6, -R10, UR6 ;  /* 0x000000060a067e29 */ /* 0x001fe20008000100 */
[----:B------:R-:W-:-:S02]  /*0820*/  IMAD.MOV.U32 R10, RZ, RZ, 0x0 ;  /* 0x00000000ff0a7424 */ /* 0x000fc400078e00ff */
[----:B------:R-:W-:Y:S01]  /*0830*/  IMAD.MOV.U32 R11, RZ, RZ, 0x3fd80000 ;  /* 0x3fd80000ff0b7424 */ /* 0x000fe200078e00ff */
[----:B-1----:R-:W-:-:S04]  /*0840*/  DADD R48, -R48, UR4 ;  /* 0x0000000430307e29 */ /* 0x002fc80008000100 */
[----:B------:R-:W-:Y:S02]  /*0850*/  DMUL R2, R6, R6 ;  /* 0x0000000606027228 */ /* 0x000fe40000000000 */
[----:B--2---:R-:W-:-:S06]  /*0860*/  DADD R4, -R4, UR8 ;  /* 0x0000000804047e29 */ /* 0x004fcc0008000100 */
[----:B------:R-:W-:-:S08]  /*0870*/  DFMA R2, R48, R48, R2 ;  /* 0x000000303002722b */ /* 0x000fd00000000002 */
[----:B------:R-:W-:-:S06]  /*0880*/  DFMA R22, R4, R4, R2 ;  /* 0x000000040416722b */ /* 0x000fcc0000000002 */
[----:B------:R-:W0:Y:S04]  /*0890*/  MUFU.RSQ64H R9, R23 ;  /* 0x0000001700097308 */ /* 0x000e280000001c00 */
[----:B------:R-:W-:-:S04]  /*08a0*/  IADD3 R8, PT, PT, R23, -0x3500000, RZ ;  /* 0xfcb0000017087810 */ /* 0x000fc80007ffe0ff */
[----:B------:R-:W-:Y:S02]  /*08b0*/  ISETP.GE.U32.AND P0, PT, R8, 0x7ca00000, PT ;  /* 0x7ca000000800780c */ /* 0x000fe40003f06070 */
[----:B0-----:R-:W-:-:S08]  /*08c0*/  DMUL R2, R8, R8 ;  /* 0x0000000808027228 */ /* 0x001fd00000000000 */
[----:B------:R-:W-:-:S08]  /*08d0*/  DFMA R2, R22, -R2, 1 ;  /* 0x3ff000001602742b */ /* 0x000fd00000000802 */
[----:B------:R-:W-:Y:S02]  /*08e0*/  DFMA R10, R2, R10, 0.5 ;  /* 0x3fe00000020a742b */ /* 0x000fe4000000000a */
[----:B------:R-:W-:-:S08]  /*08f0*/  DMUL R2, R8, R2 ;  /* 0x0000000208027228 */ /* 0x000fd00000000000 */
[----:B------:R-:W-:-:S08]  /*0900*/  DFMA R30, R10, R2, R8 ;  /* 0x000000020a1e722b */ /* 0x000fd00000000008 */
[----:B------:R-:W-:Y:S02]  /*0910*/  DMUL R32, R22, R30 ;  /* 0x0000001e16207228 */ /* 0x000fe40000000000 */
[----:B------:R-:W-:Y:S02]  /*0920*/  VIADD R11, R31, 0xfff00000 ;  /* 0xfff000001f0b7836 */ /* 0x000fe40000000000 */
[----:B------:R-:W-:-:S04]  /*0930*/  IMAD.MOV.U32 R10, RZ, RZ, R30 ;  /* 0x000000ffff0a7224 */ /* 0x000fc800078e001e */
[----:B------:R-:W-:-:S08]  /*0940*/  DFMA R34, R32, -R32, R22 ;  /* 0x800000202022722b */ /* 0x000fd00000000016 */
[----:B------:R-:W-:Y:S01]  /*0950*/  DFMA R2, R34, R10, R32 ;  /* 0x0000000a2202722b */ /* 0x000fe20000000020 */
[----:B------:R-:W-:Y:S10]  /*0960*/  @!P0 BRA `(.L_x_25) ;  /* 0x0000000000188947 */ /* 0x000ff40003800000 */
[----:B------:R-:W-:Y:S01]  /*0970*/  IMAD.MOV.U32 R45, RZ, RZ, R8 ;  /* 0x000000ffff2d7224 */ /* 0x000fe200078e0008 */
[----:B------:R-:W-:Y:S01]  /*0980*/  MOV R44, 0x9b0 ;  /* 0x000009b0002c7802 */ /* 0x000fe20000000f00 */
[----:B------:R-:W-:-:S07]  /*0990*/  IMAD.MOV.U32 R31, RZ, RZ, R11 ;  /* 0x000000ffff1f7224 */ /* 0x000fce00078e000b */
[----:B------:R-:W-:Y:S05]  /*09a0*/  CALL.REL.NOINC `($__internal_2_$__cuda_sm20_dsqrt_rn_f64_mediumpath_v1) ;  /* 0x0000004000b47944 */ /* 0x000fea0003c00000 */
[----:B------:R-:W-:Y:S01]  /*09b0*/  MOV R2, R76 ;  /* 0x0000004c00027202 */ /* 0x000fe20000000f00 */
[----:B------:R-:W-:-:S07]  /*09c0*/  IMAD.MOV.U32 R3, RZ, RZ, R77 ;  /* 0x000000ffff037224 */ /* 0x000fce00078e004d */
.L_x_25:
[----:B------:R-:W0:Y:S01]  /*09d0*/  MUFU.RCP64H R9, R3 ;  /* 0x0000000300097308 */ /* 0x000e220000001800 */
[----:B------:R-:W-:Y:S01]  /*09e0*/  IMAD.MOV.U32 R8, RZ, RZ, 0x1 ;  /* 0x00000001ff087424 */ /* 0x000fe200078e00ff */
[----:B------:R-:W-:Y:S01]  /*09f0*/  FSETP.GEU.AND P1, PT, |R49|, 6.5827683646048100446e-37, PT ;  /* 0x036000003100780b */ /* 0x000fe20003f2e200 */
[----:B------:R-:W-:Y:S04]  /*0a00*/  BSSY.RECONVERGENT B1, `(.L_x_26) ;  /* 0x0000012000017945 */ /* 0x000fe80003800200 */
[----:B0-----:R-:W-:-:S08]  /*0a10*/  DFMA R10, R8, -R2, 1 ;  /* 0x3ff00000080a742b */ /* 0x001fd00000000802 */
[----:B------:R-:W-:-:S08]  /*0a20*/  DFMA R10, R10, R10, R10 ;  /* 0x0000000a0a0a722b */ /* 0x000fd0000000000a */
[----:B------:R-:W-:-:S08]  /*0a30*/  DFMA R10, R8, R10, R8 ;  /* 0x0000000a080a722b */ /* 0x000fd00000000008 */
[----:B------:R-:W-:-:S08]  /*0a40*/  DFMA R8, R10, -R2, 1 ;  /* 0x3ff000000a08742b */ /* 0x000fd00000000802 */
[----:B------:R-:W-:-:S08]  /*0a50*/  DFMA R8, R10, R8, R10 ;  /* 0x000000080a08722b */ /* 0x000fd0000000000a */
[----:B------:R-:W-:-:S08]  /*0a60*/  DMUL R42, R48, R8 ;  /* 0x00000008302a7228 */ /* 0x000fd00000000000 */
[----:B------:R-:W-:-:S08]  /*0a70*/  DFMA R10, R42, -R2, R48 ;  /* 0x800000022a0a722b */ /* 0x000fd00000000030 */
[----:B------:R-:W-:-:S10]  /*0a80*/  DFMA R42, R8, R10, R42 ;  /* 0x0000000a082a722b */ /* 0x000fd4000000002a */
[----:B------:R-:W-:-:S05]  /*0a90*/  FFMA R0, RZ, R3, R43 ;  /* 0x00000003ff007223 */ /* 0x000fca000000002b */
[----:B------:R-:W-:-:S13]  /*0aa0*/  FSETP.GT.AND P0, PT, |R0|, 1.469367938527859385e-39, PT ;  /* 0x001000000000780b */ /* 0x000fda0003f04200 */
[----:B------:R-:W-:Y:S05]  /*0ab0*/  @P0 BRA P1, `(.L_x_27) ;  /* 0x0000000000180947 */ /* 0x000fea0000800000 */
[----:B------:R-:W-:Y:S01]  /*0ac0*/  IMAD.MOV.U32 R46, RZ, RZ, R2 ;  /* 0x000000ffff2e7224 */ /* 0x000fe200078e0002 */
[----:B------:R-:W-:Y:S01]  /*0ad0*/  MOV R30, 0xb00 ;  /* 0x00000b00001e7802 */ /* 0x000fe20000000f00 */
[----:B------:R-:W-:-:S07]  /*0ae0*/  IMAD.MOV.U32 R47, RZ, RZ, R3 ;  /* 0x000000ffff2f7224 */ /* 0x000fce00078e0003 */
[----:B------:R-:W-:Y:S05]  /*0af0*/  CALL.REL.NOINC `($__internal_1_$__cuda_sm20_div_rn_f64_full) ;  /* 0x0000003800d87944 */ /* 0x000fea0003c00000 */
[----:B------:R-:W-:Y:S02]  /*0b00*/  IMAD.MOV.U32 R42, RZ, RZ, R32 ;  /* 0x000000ffff2a7224 */ /* 0x000fe400078e0020 */
[----:B------:R-:W-:-:S07]  /*0b10*/  IMAD.MOV.U32 R43, RZ, RZ, R31 ;  /* 0x000000ffff2b7224 */ /* 0x000fce00078e001f */
.L_x_27:
[----:B------:R-:W-:Y:S05]  /*0b20*/  BSYNC.RECONVERGENT B1 ;  /* 0x0000000000017941 */ /* 0x000fea0003800200 */
.L_x_26:
[----:B------:R-:W0:Y:S01]  /*0b30*/  MUFU.RCP64H R9, R3 ;  /* 0x0000000300097308 */ /* 0x000e220000001800 */
[----:B------:R-:W-:Y:S01]  /*0b40*/  MOV R8, 0x1 ;  /* 0x0000000100087802 */ /* 0x000fe20000000f00 */
[----:B------:R-:W-:Y:S01]  /*0b50*/  BSSY.RECONVERGENT B1, `(.L_x_28) ;  /* 0x0000015000017945 */ /* 0x000fe20003800200 */
[----:B------:R-:W-:-:S04]  /*0b60*/  FSETP.GEU.AND P1, PT, |R7|, 6.5827683646048100446e-37, PT ;  /* 0x036000000700780b */ /* 0x000fc80003f2e200 */
        /* <DEDUP_REMOVED lines=13> */
[----:B------:R-:W-:Y:S02]  /*0c40*/  IMAD.MOV.U32 R49, RZ, RZ, R7 ;  /* 0x000000ffff317224 */ /* 0x000fe400078e0007 */
[----:B------:R-:W-:Y:S02]  /*0c50*/  IMAD.MOV.U32 R46, RZ, RZ, R2 ;  /* 0x000000ffff2e7224 */ /* 0x000fe400078e0002 */
[----:B------:R-:W-:-:S07]  /*0c60*/  IMAD.MOV.U32 R47, RZ, RZ, R3 ;  /* 0x000000ffff2f7224 */ /* 0x000fce00078e0003 */
[----:B------:R-:W-:Y:S05]  /*0c70*/  CALL.REL.NOINC `($__internal_1_$__cuda_sm20_div_rn_f64_full) ;  /* 0x0000003800787944 */ /* 0x000fea0003c00000 */
[----:B------:R-:W-:Y:S02]  /*0c80*/  IMAD.MOV.U32 R40, RZ, RZ, R32 ;  /* 0x000000ffff287224 */ /* 0x000fe400078e0020 */
[----:B------:R-:W-:-:S07]  /*0c90*/  IMAD.MOV.U32 R41, RZ, RZ, R31 ;  /* 0x000000ffff297224 */ /* 0x000fce00078e001f */
.L_x_29:
[----:B------:R-:W-:Y:S05]  /*0ca0*/  BSYNC.RECONVERGENT B1 ;  /* 0x0000000000017941 */ /* 0x000fea0003800200 */
.L_x_28:
        /* <DEDUP_REMOVED lines=23> */
.L_x_31:
[----:B------:R-:W-:Y:S05]  /*0e20*/  BSYNC.RECONVERGENT B1 ;  /* 0x0000000000017941 */ /* 0x000fea0003800200 */
.L_x_30:
[----:B------:R-:W-:Y:S01]  /*0e30*/  DFMA R6, RZ, R38, -R42 ;  /* 0x00000026ff06722b */ /* 0x000fe2000000082a */
[----:B------:R-:W-:Y:S01]  /*0e40*/  IMAD.MOV.U32 R10, RZ, RZ, 0x0 ;  /* 0x00000000ff0a7424 */ /* 0x000fe200078e00ff */
[----:B------:R-:W-:Y:S01]  /*0e50*/  DMUL R2, RZ, R40 ;  /* 0x00000028ff027228 */ /* 0x000fe20000000000 */
[----:B------:R-:W-:Y:S01]  /*0e60*/  IMAD.MOV.U32 R11, RZ, RZ, 0x3fd80000 ;  /* 0x3fd80000ff0b7424 */ /* 0x000fe200078e00ff */
[----:B------:R-:W-:Y:S01]  /*0e70*/  DFMA R48, -RZ, R38, R40 ;  /* 0x00000026ff30722b */ /* 0x000fe20000000128 */
[----:B------:R-:W-:Y:S03]  /*0e80*/  BSSY.RECONVERGENT B0, `(.L_x_32) ;  /* 0x0000019000007945 */ /* 0x000fe60003800200 */
[----:B------:R-:W-:Y:S02]  /*0e90*/  DMUL R4, R6, R6 ;  /* 0x0000000606047228 */ /* 0x000fe40000000000 */
[----:B------:R-:W-:-:S06]  /*0ea0*/  DFMA R2, RZ, R42, -R2 ;  /* 0x0000002aff02722b */ /* 0x000fcc0000000802 */
        /* <DEDUP_REMOVED lines=22> */
.L_x_33:
[----:B------:R-:W-:Y:S05]  /*1010*/  BSYNC.RECONVERGENT B0 ;  /* 0x0000000000007941 */ /* 0x000fea0003800200 */
.L_x_32:
        /* <DEDUP_REMOVED lines=21> */
.L_x_35:
[----:B------:R-:W-:Y:S05]  /*1170*/  BSYNC.RECONVERGENT B1 ;  /* 0x0000000000017941 */ /* 0x000fea0003800200 */
.L_x_34:
        /* <DEDUP_REMOVED lines=23> */
.L_x_37:
[----:B------:R-:W-:Y:S05]  /*12f0*/  BSYNC.RECONVERGENT B1 ;  /* 0x0000000000017941 */ /* 0x000fea0003800200 */
.L_x_36:
        /* <DEDUP_REMOVED lines=23> */
.L_x_39:
[----:B------:R-:W-:Y:S05]  /*1470*/  BSYNC.RECONVERGENT B1 ;  /* 0x0000000000017941 */ /* 0x000fea0003800200 */
.L_x_38:
[----:B------:R-:W-:Y:S01]  /*1480*/  DMUL R6, R16, R38 ;  /* 0x0000002610067228 */ /* 0x000fe20000000000 */
[----:B------:R-:W-:Y:S01]  /*1490*/  IMAD.MOV.U32 R10, RZ, RZ, 0x0 ;  /* 0x00000000ff0a7424 */ /* 0x000fe200078e00ff */
[----:B------:R-:W-:Y:S01]  /*14a0*/  DMUL R48, R12, R40 ;  /* 0x000000280c307228 */ /* 0x000fe20000000000 */
[----:B------:R-:W-:Y:S01]  /*14b0*/  IMAD.MOV.U32 R11, RZ, RZ, 0x3fd80000 ;  /* 0x3fd80000ff0b7424 */ /* 0x000fe200078e00ff */
[-C--:B------:R-:W-:Y:S01]  /*14c0*/  DMUL R2, R14, R42.reuse ;  /* 0x0000002a0e027228 */ /* 0x080fe20000000000 */
[----:B------:R-:W-:Y:S03]  /*14d0*/  BSSY.RECONVERGENT B0, `(.L_x_40) ;  /* 0x000001b000007945 */ /* 0x000fe60003800200 */
[----:B------:R-:W-:Y:S02]  /*14e0*/  DFMA R6, R12, R42, -R6 ;  /* 0x0000002a0c06722b */ /* 0x000fe40000000806 */
[----:B------:R-:W-:-:S02]  /*14f0*/  DFMA R48, R14, R38, -R48 ;  /* 0x000000260e30722b */ /* 0x000fc40000000830 */
[----:B------:R-:W-:-:S04]  /*1500*/  DFMA R2, R16, R40, -R2 ;  /* 0x000000281002722b */ /* 0x000fc80000000802 */
[----:B------:R-:W-:-:S08]  /*1510*/  DMUL R4, R6, R6 ;  /* 0x0000000606047228 */ /* 0x000fd00000000000 */
        /* <DEDUP_REMOVED lines=22> */
.L_x_41:
[----:B------:R-:W-:Y:S05]  /*1680*/  BSYNC.RECONVERGENT B0 ;  /* 0x0000000000007941 */ /* 0x000fea0003800200 */
.L_x_40:
        /* <DEDUP_REMOVED lines=21> */
.L_x_43:
[----:B------:R-:W-:Y:S05]  /*17e0*/  BSYNC.RECONVERGENT B1 ;  /* 0x0000000000017941 */ /* 0x000fea0003800200 */
.L_x_42:
        /* <DEDUP_REMOVED lines=23> */
.L_x_45:
[----:B------:R-:W-:Y:S05]  /*1960*/  BSYNC.RECONVERGENT B1 ;  /* 0x0000000000017941 */ /* 0x000fea0003800200 */
.L_x_44:
        /* <DEDUP_REMOVED lines=23> */
.L_x_47:
[----:B------:R-:W-:Y:S05]  /*1ae0*/  BSYNC.RECONVERGENT B1 ;  /* 0x0000000000017941 */ /* 0x000fea0003800200 */
.L_x_46:
[----:B------:R-:W0:Y:S02]  /*1af0*/  LDCU UR4, c[0x0][0x3b8] ;  /* 0x00007700ff0477ac */ /* 0x000e240008000800 */
[----:B0-----:R-:W-:-:S13]  /*1b00*/  ISETP.GE.AND P0, PT, R29, UR4, PT ;  /* 0x000000041d007c0c */ /* 0x001fda000bf06270 */
[----:B------:R-:W-:Y:S05]  /*1b10*/  @P0 EXIT ;  /* 0x000000000000094d */ /* 0x000fea0003800000 */
[----:B------:R-:W0:Y:S01]  /*1b20*/  MUFU.RCP64H R3, R19 ;  /* 0x0000001300037308 */ /* 0x000e220000001800 */
[----:B------:R-:W-:Y:S01]  /*1b30*/  IADD3 R2, PT, PT, R19, 0x300402, RZ ;  /* 0x0030040213027810 */ /* 0x000fe20007ffe0ff */
[----:B------:R-:W1:Y:S01]  /*1b40*/  LDCU UR4, c[0x0][0x3bc] ;  /* 0x00007780ff0477ac */ /* 0x000e620008000800 */
[----:B------:R-:W-:Y:S02]  /*1b50*/  BSSY.RECONVERGENT B0, `(.L_x_48) ;  /* 0x000000f000007945 */ /* 0x000fe40003800200 */
[----:B------:R-:W-:Y:S02]  /*1b60*/  FSETP.GEU.AND P0, PT, |R2|, 5.8789094863358348022e-39, PT ;  /* 0x004004020200780b */ /* 0x000fe40003f0e200 */
[----:B0-----:R-:W-:Y:S01]  /*1b70*/  DFMA R4, R2, -R18, 1 ;  /* 0x3ff000000204742b */ /* 0x001fe20000000812 */
[----:B-1----:R-:W0:Y:S07]  /*1b80*/  I2F.F64 R46, UR4 ;  /* 0x00000004002e7d12 */ /* 0x002e2e0008201c00 */
[----:B------:R-:W-:-:S08]  /*1b90*/  DFMA R4, R4, R4, R4 ;  /* 0x000000040404722b */ /* 0x000fd00000000004 */
[----:B------:R-:W-:-:S08]  /*1ba0*/  DFMA R4, R2, R4, R2 ;  /* 0x000000040204722b */ /* 0x000fd00000000002 */
[----:B------:R-:W-:-:S08]  /*1bb0*/  DFMA R20, R4, -R18, 1 ;  /* 0x3ff000000414742b */ /* 0x000fd00000000812 */
[----:B------:R-:W-:Y:S01]  /*1bc0*/  DFMA R20, R4, R20, R4 ;  /* 0x000000140414722b */ /* 0x000fe20000000004 */
[----:B0-----:R-:W-:Y:S10]  /*1bd0*/  @P0 BRA `(.L_x_49) ;  /* 0x0000000000180947 */ /* 0x001ff40003800000 */
[----:B------:R-:W-:Y:S01]  /*1be0*/  LOP3.LUT R0, R19, 0x7fffffff, RZ, 0xc0, !PT ;  /* 0x7fffffff13007812 */ /* 0x000fe200078ec0ff */
[----:B------:R-:W-:Y:S02]  /*1bf0*/  IMAD.MOV.U32 R21, RZ, RZ, R19 ;  /* 0x000000ffff157224 */ /* 0x000fe400078e0013 */
[----:B------:R-:W-:Y:S02]  /*1c00*/  IMAD.MOV.U32 R20, RZ, RZ, R18 ;  /* 0x000000ffff147224 */ /* 0x000fe400078e0012 */
[----:B------:R-:W-:Y:S01]  /*1c10*/  VIADD R19, R0, 0xfff00000 ;  /* 0xfff0000000137836 */ /* 0x000fe20000000000 */
[----:B------:R-:W-:-:S07]  /*1c20*/  MOV R0, 0x1c40 ;  /* 0x00001c4000007802 */ /* 0x000fce0000000f00 */
[----:B------:R-:W-:Y:S05]  /*1c30*/  CALL.REL.NOINC `($__internal_0_$__cuda_sm20_dblrcp_rn_slowpath_v3) ;  /* 0x0000002400dc7944 */ /* 0x000fea0003c00000 */
.L_x_49:
[----:B------:R-:W-:Y:S05]  /*1c40*/  BSYNC.RECONVERGENT B0 ;  /* 0x0000000000007941 */ /* 0x000fea0003800200 */
.L_x_48:
[----:B------:R-:W-:Y:S01]  /*1c50*/  DADD R46, R46, -1 ;  /* 0xbff000002e2e7429 */ /* 0x000fe20000000000 */
[----:B------:R-:W-:Y:S01]  /*1c60*/  IMAD.MOV.U32 R2, RZ, RZ, 0x1 ;  /* 0x00000001ff027424 */ /* 0x000fe200078e00ff */
[----:B------:R-:W0:Y:S01]  /*1c70*/  LDCU UR4, c[0x0][0x3b8] ;  /* 0x00007700ff0477ac */ /* 0x000e220008000800 */
[C---:B------:R-:W-:Y:S02]  /*1c80*/  DMUL R42, R20.reuse, R42 ;  /* 0x0000002a142a7228 */ /* 0x040fe40000000000 */
[C---:B------:R-:W-:Y:S01]  /*1c90*/  DMUL R40, R20.reuse, R40 ;  /* 0x0000002814287228 */ /* 0x040fe20000000000 */
[----:B------:R-:W1:Y:S01]  /*1ca0*/  MUFU.RCP64H R3, R47 ;  /* 0x0000002f00037308 */ /* 0x000e620000001800 */
[----:B------:R-:W-:Y:S02]  /*1cb0*/  DMUL R38, R20, R38 ;  /* 0x0000002614267228 */ /* 0x000fe40000000000 */
[----:B-1----:R-:W-:-:S08]  /*1cc0*/  DFMA R4, -R46, R2, 1 ;  /* 0x3ff000002e04742b */ /* 0x002fd00000000102 */
[----:B------:R-:W-:-:S08]  /*1cd0*/  DFMA R4, R4, R4, R4 ;  /* 0x000000040404722b */ /* 0x000fd00000000004 */
[----:B------:R-:W-:-:S08]  /*1ce0*/  DFMA R4, R2, R4, R2 ;  /* 0x000000040204722b */ /* 0x000fd00000000002 */
[----:B------:R-:W-:-:S08]  /*1cf0*/  DFMA R2, -R46, R4, 1 ;  /* 0x3ff000002e02742b */ /* 0x000fd00000000104 */
[----:B------:R-:W-:-:S08]  /*1d00*/  DFMA R2, R4, R2, R4 ;  /* 0x000000020402722b */ /* 0x000fd00000000004 */
[----:B------:R-:W-:-:S08]  /*1d10*/  DMUL R4, R2, 2 ;  /* 0x4000000002047828 */ /* 0x000fd00000000000 */
[----:B------:R-:W-:-:S08]  /*1d20*/  DFMA R18, -R46, R4, 2 ;  /* 0x400000002e12742b */ /* 0x000fd00000000104 */
[----:B------:R-:W-:Y:S01]  /*1d30*/  DFMA R4, R2, R18, R4 ;  /* 0x000000120204722b */ /* 0x000fe20000000004 */
[----:B0-----:R-:W0:Y:S09]  /*1d40*/  I2F.F64 R2, UR4 ;  /* 0x0000000400027d12 */ /* 0x001e320008201c00 */
[----:B------:R-:W-:-:S05]  /*1d50*/  FFMA R0, RZ, R47, R5 ;  /* 0x0000002fff007223 */ /* 0x000fca0000000005 */
[----:B------:R-:W-:-:S13]  /*1d60*/  FSETP.GT.AND P0, PT, |R0|, 1.469367938527859385e-39, PT ;  /* 0x001000000000780b */ /* 0x000fda0003f04200 */
[----:B0-----:R-:W-:Y:S05]  /*1d70*/  @P0 BRA `(.L_x_50) ;  /* 0x0000000000180947 */ /* 0x001fea0003800000 */
[----:B------:R-:W-:Y:S01]  /*1d80*/  IMAD.MOV.U32 R48, RZ, RZ, RZ ;  /* 0x000000ffff307224 */ /* 0x000fe200078e00ff */
[----:B------:R-:W-:Y:S01]  /*1d90*/  MOV R30, 0x1dc0 ;  /* 0x00001dc0001e7802 */ /* 0x000fe20000000f00 */
[----:B------:R-:W-:-:S07]  /*1da0*/  IMAD.MOV.U32 R49, RZ, RZ, 0x40000000 ;  /* 0x40000000ff317424 */ /* 0x000fce00078e00ff */
[----:B------:R-:W-:Y:S05]  /*1db0*/  CALL.REL.NOINC `($__internal_1_$__cuda_sm20_div_rn_f64_full) ;  /* 0x0000002800287944 */ /* 0x000fea0003c00000 */
[----:B------:R-:W-:Y:S01]  /*1dc0*/  MOV R4, R32 ;  /* 0x0000002000047202 */ /* 0x000fe20000000f00 */
[----:B------:R-:W-:-:S07]  /*1dd0*/  IMAD.MOV.U32 R5, RZ, RZ, R31 ;  /* 0x000000ffff057224 */ /* 0x000fce00078e001f */
.L_x_50:
[----:B------:R-:W-:Y:S01]  /*1de0*/  DADD R46, R2, -1 ;  /* 0xbff00000022e7429 */ /* 0x000fe20000000000 */
[----:B------:R-:W-:-:S05]  /*1df0*/  IMAD.MOV.U32 R2, RZ, RZ, 0x1 ;  /* 0x00000001ff027424 */ /* 0x000fca00078e00ff */
[----:B------:R-:W0:Y:S02]  /*1e00*/  MUFU.RCP64H R3, R47 ;  /* 0x0000002f00037308 */ /* 0x000e240000001800 */
[----:B0-----:R-:W-:-:S08]  /*1e10*/  DFMA R18, -R46, R2, 1 ;  /* 0x3ff000002e12742b */ /* 0x001fd00000000102 */
[----:B------:R-:W-:-:S08]  /*1e20*/  DFMA R18, R18, R18, R18 ;  /* 0x000000121212722b */ /* 0x000fd00000000012 */
[----:B------:R-:W-:-:S08]  /*1e30*/  DFMA R18, R2, R18, R2 ;  /* 0x000000120212722b */ /* 0x000fd00000000002 */
[----:B------:R-:W-:-:S08]  /*1e40*/  DFMA R2, -R46, R18, 1 ;  /* 0x3ff000002e02742b */ /* 0x000fd00000000112 */
[----:B------:R-:W-:-:S08]  /*1e50*/  DFMA R2, R18, R2, R18 ;  /* 0x000000021202722b */ /* 0x000fd00000000012 */
[----:B------:R-:W-:-:S08]  /*1e60*/  DMUL R18, R2, 2 ;  /* 0x4000000002127828 */ /* 0x000fd00000000000 */
[----:B------:R-:W-:-:S08]  /*1e70*/  DFMA R20, -R46, R18, 2 ;  /* 0x400000002e14742b */ /* 0x000fd00000000112 */
[----:B------:R-:W-:-:S10]  /*1e80*/  DFMA R2, R2, R20, R18 ;  /* 0x000000140202722b */ /* 0x000fd40000000012 */
[----:B------:R-:W-:-:S05]  /*1e90*/  FFMA R0, RZ, R47, R3 ;  /* 0x0000002fff007223 */ /* 0x000fca0000000003 */
[----:B------:R-:W-:-:S13]  /*1ea0*/  FSETP.GT.AND P0, PT, |R0|, 1.469367938527859385e-39, PT ;  /* 0x001000000000780b */ /* 0x000fda0003f04200 */
[----:B------:R-:W-:Y:S05]  /*1eb0*/  @P0 BRA `(.L_x_51) ;  /* 0x0000000000180947 */ /* 0x000fea0003800000 */
[----:B------:R-:W-:Y:S01]  /*1ec0*/  IMAD.MOV.U32 R48, RZ, RZ, RZ ;  /* 0x000000ffff307224 */ /* 0x000fe200078e00ff */
[----:B------:R-:W-:Y:S01]  /*1ed0*/  MOV R30, 0x1f00 ;  /* 0x00001f00001e7802 */ /* 0x000fe20000000f00 */
[----:B------:R-:W-:-:S07]  /*1ee0*/  IMAD.MOV.U32 R49, RZ, RZ, 0x40000000 ;  /* 0x40000000ff317424 */ /* 0x000fce00078e00ff */
[----:B------:R-:W-:Y:S05]  /*1ef0*/  CALL.REL.NOINC `($__internal_1_$__cuda_sm20_div_rn_f64_full) ;  /* 0x0000002400d87944 */ /* 0x000fea0003c00000 */
[----:B------:R-:W-:Y:S02]  /*1f00*/  IMAD.MOV.U32 R2, RZ, RZ, R32 ;  /* 0x000000ffff027224 */ /* 0x000fe400078e0020 */
[----:B------:R-:W-:-:S07]  /*1f10*/  IMAD.MOV.U32 R3, RZ, RZ, R31 ;  /* 0x000000ffff037224 */ /* 0x000fce00078e001f */
.L_x_51:
[----:B------:R-:W0:Y:S01]  /*1f20*/  LDCU.64 UR6, c[0x0][0x3e8] ;  /* 0x00007d00ff0677ac */ /* 0x000e220008000a00 */
[----:B------:R-:W1:Y:S01]  /*1f30*/  LDCU UR8, c[0x0][0x3f0] ;  /* 0x00007e00ff0877ac */ /* 0x000e620008000800 */
[----:B------:R-:W2:Y:S01]  /*1f40*/  LDCU UR12, c[0x0][0x3e0] ;  /* 0x00007c00ff0c77ac */ /* 0x000ea20008000800 */
[----:B------:R-:W3:Y:S01]  /*1f50*/  LDCU.64 UR10, c[0x0][0x358] ;  /* 0x00006b00ff0a77ac */ /* 0x000ee20008000a00 */
[----:B0-----:R-:W-:-:S04]  /*1f60*/  UIADD3 UR6, UP0, UPT, UR6, 0x20, URZ ;  /* 0x0000002006067890 */ /* 0x001fc8000ff1e0ff */
[----:B------:R-:W-:Y:S02]  /*1f70*/  UIADD3.X UR7, UPT, UPT, URZ, UR7, URZ, UP0, !UPT ;  /* 0x00000007ff077290 */ /* 0x000fe400087fe4ff */
[----:B-123--:R-:W-:-:S12]  /*1f80*/  UIADD3 UR8, UPT, UPT, -UR8, URZ, URZ ;  /* 0x000000ff08087290 */ /* 0x00efd8000fffe1ff */
.L_x_95:
[----:B------:R-:W0:Y:S01]  /*1f90*/  LDCU UR4, c[0x0][0x3bc] ;  /* 0x00007780ff0477ac */ /* 0x000e220008000800 */
[----:B------:R-:W-:Y:S01]  /*1fa0*/  BSSY.RECONVERGENT B1, `(.L_x_52) ;  /* 0x0000239000017945 */ /* 0x000fe20003800200 */
[----:B0-----:R-:W-:-:S13]  /*1fb0*/  ISETP.GE.AND P0, PT, R28, UR4, PT ;  /* 0x000000041c007c0c */ /* 0x001fda000bf06270 */
[----:B------:R-:W-:Y:S05]  /*1fc0*/  @P0 BRA `(.L_x_53) ;  /* 0x0000002000d80947 */ /* 0x000fea0003800000 */
[----:B------:R-:W-:-:S07]  /*1fd0*/  MOV R27, R28 ;  /* 0x0000001c001b7202 */ /* 0x000fce0000000f00 */
.L_x_94:
[----:B------:R-:W0:Y:S01]  /*1fe0*/  LDCU.64 UR4, c[0x0][0x3b8] ;  /* 0x00007700ff0477ac */ /* 0x000e220008000a00 */
[----:B------:R-:W-:Y:S01]  /*1ff0*/  IMAD.MOV.U32 R20, RZ, RZ, 0x1 ;  /* 0x00000001ff147424 */ /* 0x000fe200078e00ff */
[----:B------:R-:W1:Y:S01]  /*2000*/  I2F.F64.U32 R18, R27 ;  /* 0x0000001b00127312 */ /* 0x000e620000201800 */
[----:B------:R-:W2:Y:S01]  /*2010*/  LDC R0, c[0x0][0x3f0] ;  /* 0x0000fc00ff007b82 */ /* 0x000ea20000000800 */
[----:B------:R-:W-:Y:S01]  /*2020*/  BSSY.RECONVERGENT B2, `(.L_x_54) ;  /* 0x0000016000027945 */ /* 0x000fe20003800200 */
[----:B-1----:R-:W-:-:S05]  /*2030*/  DFMA R18, R18, R4, -1 ;  /* 0xbff000001212742b */ /* 0x002fca0000000004 */
[----:B0-----:R-:W0:Y:S08]  /*2040*/  I2F.F64 R46, UR4 ;  /* 0x00000004002e7d12 */ /* 0x001e300008201c00 */
[----:B------:R-:W1:Y:S01]  /*2050*/  I2F.F64 R48, UR5 ;  /* 0x0000000500307d12 */ /* 0x000e620008201c00 */
[----:B--2---:R-:W-:-:S07]  /*2060*/  ISETP.GE.AND P1, PT, R0, 0x1, PT ;  /* 0x000000010000780c */ /* 0x004fce0003f26270 */
[----:B0-----:R-:W0:Y:S01]  /*2070*/  MUFU.RCP64H R21, R47 ;  /* 0x0000002f00157308 */ /* 0x001e220000001800 */
[----:B-1----:R-:W-:Y:S02]  /*2080*/  DMUL R48, R18, R48 ;  /* 0x0000003012307228 */ /* 0x002fe40000000000 */
[----:B0-----:R-:W-:-:S08]  /*2090*/  DFMA R22, R20, -R46, 1 ;  /* 0x3ff000001416742b */ /* 0x001fd0000000082e */
[----:B------:R-:W-:Y:S01]  /*20a0*/  FSETP.GEU.AND P2, PT, |R49|, 6.5827683646048100446e-37, PT ;  /* 0x036000003100780b */ /* 0x000fe20003f4e200 */
        /* <DEDUP_REMOVED lines=10> */
[----:B------:R-:W-:-:S07]  /*2150*/  MOV R30, 0x2170 ;  /* 0x00002170001e7802 */ /* 0x000fce0000000f00 */
[----:B------:R-:W-:Y:S05]  /*2160*/  CALL.REL.NOINC `($__internal_1_$__cuda_sm20_div_rn_f64_full) ;  /* 0x00000024003c7944 */ /* 0x000fea0003c00000 */
[----:B------:R-:W-:-:S07]  /*2170*/  IMAD.MOV.U32 R30, RZ, RZ, R32 ;  /* 0x000000ffff1e7224 */ /* 0x000fce00078e0020 */
.L_x_55:
[----:B------:R-:W-:Y:S05]  /*2180*/  BSYNC.RECONVERGENT B2 ;  /* 0x0000000000027941 */ /* 0x000fea0003800200 */
.L_x_54:
[----:B------:R-:W0:Y:S01]  /*2190*/  I2F.F64 R18, R29 ;  /* 0x0000001d00127312 */ /* 0x000e220000201c00 */
[----:B------:R-:W-:Y:S01]  /*21a0*/  DMUL R22, R30, R8 ;  /* 0x000000081e167228 */ /* 0x000fe20000000000 */
[----:B------:R-:W-:Y:S01]  /*21b0*/  BSSY.RECONVERGENT B0, `(.L_x_56) ;  /* 0x0000027000007945 */ /* 0x000fe20003800200 */
[----:B0-----:R-:W-:Y:S02]  /*21c0*/  DFMA R20, R18, R2, -1 ;  /* 0xbff000001214742b */ /* 0x001fe40000000002 */
[C---:B------:R-:W-:Y:S02]  /*21d0*/  DMUL R18, R30.reuse, R10 ;  /* 0x0000000a1e127228 */ /* 0x040fe40000000000 */
[----:B------:R-:W-:-:S04]  /*21e0*/  DMUL R30, R30, R6 ;  /* 0x000000061e1e7228 */ /* 0x000fc80000000000 */
[C---:B------:R-:W-:Y:S02]  /*21f0*/  DFMA R22, R20.reuse, R14, R22 ;  /* 0x0000000e1416722b */ /* 0x040fe40000000016 */
[C---:B------:R-:W-:Y:S02]  /*2200*/  DFMA R48, R20.reuse, R16, R18 ;  /* 0x000000101430722b */ /* 0x040fe40000000012 */
[----:B------:R-:W-:Y:S01]  /*2210*/  DFMA R24, R20, R12, R30 ;  /* 0x0000000c1418722b */ /* 0x000fe2000000001e */
[----:B------:R-:W-:-:S03]  /*2220*/  IMAD.MOV.U32 R30, RZ, RZ, 0x0 ;  /* 0x00000000ff1e7424 */ /* 0x000fc600078e00ff */
[----:B------:R-:W-:Y:S01]  /*2230*/  DADD R18, R40, R22 ;  /* 0x0000000028127229 */ /* 0x000fe20000000016 */
[----:B------:R-:W-:Y:S01]  /*2240*/  IMAD.MOV.U32 R31, RZ, RZ, 0x3fd80000 ;  /* 0x3fd80000ff1f7424 */ /* 0x000fe200078e00ff */
[----:B------:R-:W-:Y:S02]  /*2250*/  DADD R48, R42, R48 ;  /* 0x000000002a307229 */ /* 0x000fe40000000030 */
[----:B------:R-:W-:-:S04]  /*2260*/  DADD R24, R38, R24 ;  /* 0x0000000026187229 */ /* 0x000fc80000000018 */
[----:B------:R-:W-:-:S08]  /*2270*/  DMUL R20, R18, R18 ;  /* 0x0000001212147228 */ /* 0x000fd00000000000 */
[----:B------:R-:W-:-:S08]  /*2280*/  DFMA R20, R48, R48, R20 ;  /* 0x000000303014722b */ /* 0x000fd00000000014 */
[----:B------:R-:W-:-:S06]  /*2290*/  DFMA R32, R24, R24, R20 ;  /* 0x000000181820722b */ /* 0x000fcc0000000014 */
[----:B------:R-:W0:Y:S04]  /*22a0*/  MUFU.RSQ64H R21, R33 ;  /* 0x0000002100157308 */ /* 0x000e280000001c00 */
[----:B------:R-:W-:-:S05]  /*22b0*/  VIADD R20, R33, 0xfcb00000 ;  /* 0xfcb0000021147836 */ /* 0x000fca0000000000 */
[----:B------:R-:W-:Y:S01]  /*22c0*/  ISETP.GE.U32.AND P0, PT, R20, 0x7ca00000, PT ;  /* 0x7ca000001400780c */ /* 0x000fe20003f06070 */
[----:B0-----:R-:W-:-:S08]  /*22d0*/  DMUL R22, R20, R20 ;  /* 0x0000001414167228 */ /* 0x001fd00000000000 */
[----:B------:R-:W-:-:S08]  /*22e0*/  DFMA R22, R32, -R22, 1 ;  /* 0x3ff000002016742b */ /* 0x000fd00000000816 */
[----:B------:R-:W-:Y:S02]  /*22f0*/  DFMA R30, R22, R30, 0.5 ;  /* 0x3fe00000161e742b */ /* 0x000fe4000000001e */
[----:B------:R-:W-:-:S08]  /*2300*/  DMUL R22, R20, R22 ;  /* 0x0000001614167228 */ /* 0x000fd00000000000 */
[----:B------:R-:W-:-:S08]  /*2310*/  DFMA R22, R30, R22, R20 ;  /* 0x000000161e16722b */ /* 0x000fd00000000014 */
[----:B------:R-:W-:Y:S02]  /*2320*/  DMUL R44, R32, R22 ;  /* 0x00000016202c7228 */ /* 0x000fe40000000000 */
[----:B------:R-:W-:Y:S01]  /*2330*/  VIADD R31, R23, 0xfff00000 ;  /* 0xfff00000171f7836 */ /* 0x000fe20000000000 */
[----:B------:R-:W-:-:S05]  /*2340*/  MOV R30, R22 ;  /* 0x00000016001e7202 */ /* 0x000fca0000000f00 */
[----:B------:R-:W-:-:S08]  /*2350*/  DFMA R34, R44, -R44, R32 ;  /* 0x8000002c2c22722b */ /* 0x000fd00000000020 */
[----:B------:R-:W-:Y:S01]  /*2360*/  DFMA R52, R34, R30, R44 ;  /* 0x0000001e2234722b */ /* 0x000fe2000000002c */
[----:B------:R-:W-:Y:S10]  /*2370*/  @!P0 BRA `(.L_x_57) ;  /* 0x0000000000288947 */ /* 0x000ff40003800000 */
[----:B------:R-:W-:Y:S02]  /*2380*/  IMAD.MOV.U32 R30, RZ, RZ, R22 ;  /* 0x000000ffff1e7224 */ /* 0x000fe400078e0016 */
[----:B------:R-:W-:Y:S02]  /*2390*/  IMAD.MOV.U32 R22, RZ, RZ, R32 ;  /* 0x000000ffff167224 */ /* 0x000fe400078e0020 */
[----:B------:R-:W-:Y:S02]  /*23a0*/  IMAD.MOV.U32 R23, RZ, RZ, R33 ;  /* 0x000000ffff177224 */ /* 0x000fe400078e0021 */
[----:B------:R-:W-:Y:S01]  /*23b0*/  IMAD.MOV.U32 R32, RZ, RZ, R44 ;  /* 0x000000ffff207224 */ /* 0x000fe200078e002c */
[----:B------:R-:W-:Y:S01]  /*23c0*/  MOV R44, 0x2400 ;  /* 0x00002400002c7802 */ /* 0x000fe20000000f00 */
[----:B------:R-:W-:Y:S02]  /*23d0*/  IMAD.MOV.U32 R33, RZ, RZ, R45 ;  /* 0x000000ffff217224 */ /* 0x000fe400078e002d */
[----:B------:R-:W-:-:S07]  /*23e0*/  IMAD.MOV.U32 R45, RZ, RZ, R20 ;  /* 0x000000ffff2d7224 */ /* 0x000fce00078e0014 */
[----:B------:R-:W-:Y:S05]  /*23f0*/  CALL.REL.NOINC `($__internal_2_$__cuda_sm20_dsqrt_rn_f64_mediumpath_v1) ;  /* 0x0000002800207944 */ /* 0x000fea0003c00000 */
[----:B------:R-:W-:Y:S01]  /*2400*/  MOV R52, R76 ;  /* 0x0000004c00347202 */ /* 0x000fe20000000f00 */
[----:B------:R-:W-:-:S07]  /*2410*/  IMAD.MOV.U32 R53, RZ, RZ, R77 ;  /* 0x000000ffff357224 */ /* 0x000fce00078e004d */
.L_x_57:
[----:B------:R-:W-:Y:S05]  /*2420*/  BSYNC.RECONVERGENT B0 ;  /* 0x0000000000007941 */ /* 0x000fea0003800200 */
.L_x_56:
        /* <DEDUP_REMOVED lines=21> */
.L_x_59:
[----:B------:R-:W-:Y:S05]  /*2580*/  BSYNC.RECONVERGENT B2 ;  /* 0x0000000000027941 */ /* 0x000fea0003800200 */
.L_x_58:
        /* <DEDUP_REMOVED lines=23> */
.L_x_61:
[----:B------:R-:W-:Y:S05]  /*2700*/  BSYNC.RECONVERGENT B2 ;  /* 0x0000000000027941 */ /* 0x000fea0003800200 */
.L_x_60:
        /* <DEDUP_REMOVED lines=21> */
[----:B------:R-:W-:Y:S01]  /*2860*/  IMAD.MOV.U32 R18, RZ, RZ, R32 ;  /* 0x000000ffff127224 */ /* 0x000fe200078e0020 */
[----:B------:R-:W-:-:S07]  /*2870*/  MOV R19, R31 ;  /* 0x0000001f00137202 */ /* 0x000fce0000000f00 */
.L_x_63:
[----:B------:R-:W-:Y:S05]  /*2880*/  BSYNC.RECONVERGENT B2 ;  /* 0x0000000000027941 */ /* 0x000fea0003800200 */
.L_x_62:
[----:B------:R-:W-:Y:S01]  /*2890*/  IMAD.MOV.U32 R26, RZ, RZ, -0x1 ;  /* 0xffffffffff1a7424 */ /* 0x000fe200078e00ff */
[----:B------:R-:W-:Y:S06]  /*28a0*/  @!P1 BRA `(.L_x_64) ;  /* 0x0000000800309947 */ /* 0x000fec0003800000 */
[----:B------:R-:W-:Y:S01]  /*28b0*/  IMAD.MOV.U32 R26, RZ, RZ, -0x1 ;  /* 0xffffffffff1a7424 */ /* 0x000fe200078e00ff */
[----:B------:R-:W-:Y:S01]  /*28c0*/  MOV R0, UR8 ;  /* 0x0000000800007c02 */ /* 0x000fe20008000f00 */
[----:B------:R-:W-:Y:S02]  /*28d0*/  IMAD.MOV.U32 R67, RZ, RZ, RZ ;  /* 0x000000ffff437224 */ /* 0x000fe400078e00ff */
[----:B------:R-:W-:Y:S02]  /*28e0*/  IMAD.U32 R74, RZ, RZ, UR6 ;  /* 0x00000006ff4a7e24 */ /* 0x000fe4000f8e00ff */
[----:B------:R-:W-:-:S07]  /*28f0*/  IMAD.U32 R75, RZ, RZ, UR7 ;  /* 0x00000007ff4b7e24 */ /* 0x000fce000f8e00ff */
.L_x_73:
[----:B------:R-:W2:Y:S04]  /*2900*/  LDG.E.64 R56, desc[UR10][R74.64+-0x10] ;  /* 0xfffff00a4a387981 */ /* 0x000ea8000c1e1b00 */
[----:B------:R-:W2:Y:S04]  /*2910*/  LDG.E.64 R60, desc[UR10][R74.64+0x20] ;  /* 0x0000200a4a3c7981 */ /* 0x000ea8000c1e1b00 */
[----:B------:R-:W3:Y:S04]  /*2920*/  LDG.E.64 R52, desc[UR10][R74.64+-0x20] ;  /* 0xffffe00a4a347981 */ /* 0x000ee8000c1e1b00 */
[----:B------:R-:W4:Y:S04]  /*2930*/  LDG.E.64 R24, desc[UR10][R74.64+-0x18] ;  /* 0xffffe80a4a187981 */ /* 0x000f28000c1e1b00 */
[----:B------:R-:W3:Y:S04]  /*2940*/  LDG.E.64 R64, desc[UR10][R74.64+0x10] ;  /* 0x0000100a4a407981 */ /* 0x000ee8000c1e1b00 */
[----:B------:R-:W4:Y:S04]  /*2950*/  LDG.E.64 R62, desc[UR10][R74.64+0x18] ;  /* 0x0000180a4a3e7981 */ /* 0x000f28000c1e1b00 */
[----:B------:R-:W5:Y:S04]  /*2960*/  LDG.E.64 R70, desc[UR10][R74.64] ;  /* 0x0000000a4a467981 */ /* 0x000f68000c1e1b00 */
[----:B------:R-:W5:Y:S04]  /*2970*/  LDG.E.64 R72, desc[UR10][R74.64+-0x8] ;  /* 0xfffff80a4a487981 */ /* 0x000f68000c1e1b00 */
[----:B------:R-:W5:Y:S01]  /*2980*/  LDG.E.64 R68, desc[UR10][R74.64+0x8] ;  /* 0x0000080a4a447981 */ /* 0x000f62000c1e1b00 */
[----:B------:R-:W-:Y:S01]  /*2990*/  UMOV UR4, 0xd9d7bdbb ;  /* 0xd9d7bdbb00047882 */ /* 0x000fe20000000000 */
[----:B------:R-:W-:Y:S01]  /*29a0*/  UMOV UR5, 0x3ddb7cdf ;  /* 0x3ddb7cdf00057882 */ /* 0x000fe20000000000 */
[----:B------:R-:W-:Y:S01]  /*29b0*/  VIADD R0, R0, 0x1 ;  /* 0x0000000100007836 */ /* 0x000fe20000000000 */
[----:B------:R-:W-:Y:S04]  /*29c0*/  BSSY.RECONVERGENT B2, `(.L_x_65) ;  /* 0x0000076000027945 */ /* 0x000fe80003800200 */
[----:B------:R-:W-:Y:S01]  /*29d0*/  ISETP.NE.AND P1, PT, R0, RZ, PT ;  /* 0x000000ff0000720c */ /* 0x000fe20003f25270 */
[----:B--2---:R-:W-:-:S08]  /*29e0*/  DADD R60, -R56, R60 ;  /* 0x00000000383c7229 */ /* 0x004fd0000000013c */
[----:B------:R-:W-:Y:S02]  /*29f0*/  DMUL R32, R60, R20 ;  /* 0x000000143c207228 */ /* 0x000fe40000000000 */
[----:B---3--:R-:W-:Y:S02]  /*2a00*/  DADD R64, -R52, R64 ;  /* 0x0000000034407229 */ /* 0x008fe40000000140 */
[----:B----4-:R-:W-:Y:S02]  /*2a10*/  DADD R62, -R24, R62 ;  /* 0x00000000183e7229 */ /* 0x010fe4000000013e */
[----:B-----5:R-:W-:-:S04]  /*2a20*/  DADD R70, R70, -R24 ;  /* 0x0000000046467229 */ /* 0x020fc80000000818 */
[-C--:B------:R-:W-:Y:S02]  /*2a30*/  DFMA R48, R64, R18.reuse, -R32 ;  /* 0x000000124030722b */ /* 0x080fe40000000820 */
[----:B------:R-:W-:Y:S02]  /*2a40*/  DMUL R30, R62, R18 ;  /* 0x000000123e1e7228 */ /* 0x000fe40000000000 */
[----:B------:R-:W-:Y:S02]  /*2a50*/  DADD R72, R72, -R52 ;  /* 0x0000000048487229 */ /* 0x000fe40000000834 */
[----:B------:R-:W-:Y:S02]  /*2a60*/  DMUL R32, R64, R22 ;  /* 0x0000001640207228 */ /* 0x000fe40000000000 */
[----:B------:R-:W-:Y:S02]  /*2a70*/  DMUL R34, R70, R48 ;  /* 0x0000003046227228 */ /* 0x000fe40000000000 */
[----:B------:R-:W-:-:S02]  /*2a80*/  DFMA R30, R60, R22, -R30 ;  /* 0x000000163c1e722b */ /* 0x000fc4000000081e */
[----:B------:R-:W-:Y:S02]  /*2a90*/  DADD R68, R68, -R56 ;  /* 0x0000000044447229 */ /* 0x000fe40000000838 */
[----:B------:R-:W-:-:S04]  /*2aa0*/  DFMA R32, R62, R20, -R32 ;  /* 0x000000143e20722b */ /* 0x000fc80000000820 */
[----:B------:R-:W-:-:S08]  /*2ab0*/  DFMA R34, R72, R30, R34 ;  /* 0x0000001e4822722b */ /* 0x000fd00000000022 */
[----:B------:R-:W-:-:S08]  /*2ac0*/  DFMA R58, R68, R32, R34 ;  /* 0x00000020443a722b */ /* 0x000fd00000000022 */
[----:B------:R-:W-:-:S14]  /*2ad0*/  DSETP.GEU.AND P0, PT, |R58|, UR4, PT ;  /* 0x000000043a007e2a */ /* 0x000fdc000bf0e200 */
[----:B------:R-:W-:Y:S05]  /*2ae0*/  @!P0 BRA `(.L_x_66) ;  /* 0x00000004008c8947 */ /* 0x000fea0003800000 */
[----:B------:R-:W0:Y:S01]  /*2af0*/  MUFU.RCP64H R45, R59 ;  /* 0x0000003b002d7308 */ /* 0x000e220000001800 */
[----:B------:R-:W1:Y:S01]  /*2b00*/  LDCU.128 UR16, c[0x0][0x390] ;  /* 0x00007200ff1077ac */ /* 0x000e620008000c00 */
[----:B------:R-:W-:Y:S01]  /*2b10*/  IMAD.MOV.U32 R44, RZ, RZ, 0x1 ;  /* 0x00000001ff2c7424 */ /* 0x000fe200078e00ff */
[----:B------:R-:W-:Y:S01]  /*2b20*/  BSSY.RECONVERGENT B3, `(.L_x_67) ;  /* 0x000001a000037945 */ /* 0x000fe20003800200 */
[----:B------:R-:W2:Y:S04]  /*2b30*/  LDCU.64 UR4, c[0x0][0x388] ;  /* 0x00007100ff0477ac */ /* 0x000ea80008000a00 */
[----:B0-----:R-:W-:Y:S02]  /*2b40*/  DFMA R34, -R58, R44, 1 ;  /* 0x3ff000003a22742b */ /* 0x001fe4000000012c */
[----:B-1----:R-:W-:-:S02]  /*2b50*/  DADD R24, -R24, UR16 ;  /* 0x0000001018187e29 */ /* 0x002fc40008000100 */
[----:B------:R-:W-:Y:S02]  /*2b60*/  DADD R56, -R56, UR18 ;  /* 0x0000001238387e29 */ /* 0x000fe40008000100 */
[----:B--2---:R-:W-:Y:S02]  /*2b70*/  DADD R52, -R52, UR4 ;  /* 0x0000000434347e29 */ /* 0x004fe40008000100 */
[----:B------:R-:W-:Y:S02]  /*2b80*/  DFMA R46, R34, R34, R34 ;  /* 0x00000022222e722b */ /* 0x000fe40000000022 */
[----:B------:R-:W-:-:S06]  /*2b90*/  DMUL R34, R48, R24 ;  /* 0x0000001830227228 */ /* 0x000fcc0000000000 */
[----:B------:R-:W-:Y:S02]  /*2ba0*/  DFMA R46, R44, R46, R44 ;  /* 0x0000002e2c2e722b */ /* 0x000fe4000000002c */
[----:B------:R-:W-:-:S06]  /*2bb0*/  DFMA R34, R30, R52, R34 ;  /* 0x000000341e22722b */ /* 0x000fcc0000000022 */
[----:B------:R-:W-:Y:S02]  /*2bc0*/  DFMA R30, -R58, R46, 1 ;  /* 0x3ff000003a1e742b */ /* 0x000fe4000000012e */
[----:B------:R-:W-:-:S06]  /*2bd0*/  DFMA R48, R32, R56, R34 ;  /* 0x000000382030722b */ /* 0x000fcc0000000022 */
[----:B------:R-:W-:-:S04]  /*2be0*/  DFMA R30, R46, R30, R46 ;  /* 0x0000001e2e1e722b */ /* 0x000fc8000000002e */
[----:B------:R-:W-:-:S04]  /*2bf0*/  FSETP.GEU.AND P2, PT, |R49|, 6.5827683646048100446e-37, PT ;  /* 0x036000003100780b */ /* 0x000fc80003f4e200 */
[----:B------:R-:W-:-:S08]  /*2c00*/  DMUL R76, R48, R30 ;  /* 0x0000001e304c7228 */ /* 0x000fd00000000000 */
[----:B------:R-:W-:-:S08]  /*2c10*/  DFMA R32, -R58, R76, R48 ;  /* 0x0000004c3a20722b */ /* 0x000fd00000000130 */
        /* <DEDUP_REMOVED lines=8> */
[----:B------:R-:W-:Y:S01]  /*2ca0*/  IMAD.MOV.U32 R76, RZ, RZ, R32 ;  /* 0x000000ffff4c7224 */ /* 0x000fe200078e0020 */
[----:B------:R-:W-:-:S07]  /*2cb0*/  MOV R77, R31 ;  /* 0x0000001f004d7202 */ /* 0x000fce0000000f00 */
.L_x_68:
[----:B------:R-:W-:Y:S05]  /*2cc0*/  BSYNC.RECONVERGENT B3 ;  /* 0x0000000000037941 */ /* 0x000fea0003800200 */
.L_x_67:
[----:B------:R-:W-:-:S06]  /*2cd0*/  DSETP.GT.AND P0, PT, R76, 1, PT ;  /* 0x3ff000004c00742a */ /* 0x000fcc0003f04000 */
[----:B------:R-:W-:-:S14]  /*2ce0*/  DSETP.LT.OR P0, PT, R76, RZ, P0 ;  /* 0x000000ff4c00722a */ /* 0x000fdc0000701400 */
[----:B------:R-:W-:Y:S05]  /*2cf0*/  @P0 BRA `(.L_x_66) ;  /* 0x0000000400080947 */ /* 0x000fea0003800000 */
[----:B------:R-:W0:Y:S01]  /*2d00*/  MUFU.RCP64H R35, R59 ;  /* 0x0000003b00237308 */ /* 0x000e220000001800 */
[----:B------:R-:W-:Y:S01]  /*2d10*/  IMAD.MOV.U32 R34, RZ, RZ, 0x1 ;  /* 0x00000001ff227424 */ /* 0x000fe200078e00ff */
[----:B------:R-:W-:Y:S01]  /*2d20*/  DMUL R32, R68, R52 ;  /* 0x0000003444207228 */ /* 0x000fe20000000000 */
[----:B------:R-:W-:Y:S01]  /*2d30*/  BSSY.RECONVERGENT B3, `(.L_x_69) ;  /* 0x000001a000037945 */ /* 0x000fe20003800200 */
[----:B------:R-:W-:-:S06]  /*2d40*/  DMUL R30, R70, R56 ;  /* 0x00000038461e7228 */ /* 0x000fcc0000000000 */
[C---:B------:R-:W-:Y:S02]  /*2d50*/  DFMA R56, R72.reuse, R56, -R32 ;  /* 0x000000384838722b */ /* 0x040fe40000000820 */
[-C--:B------:R-:W-:Y:S02]  /*2d60*/  DMUL R72, R72, R24.reuse ;  /* 0x0000001848487228 */ /* 0x080fe40000000000 */
[----:B------:R-:W-:Y:S02]  /*2d70*/  DFMA R24, R68, R24, -R30 ;  /* 0x000000184418722b */ /* 0x000fe4000000081e */
[----:B0-----:R-:W-:Y:S02]  /*2d80*/  DFMA R44, -R58, R34, 1 ;  /* 0x3ff000003a2c742b */ /* 0x001fe40000000122 */
[----:B------:R-:W-:Y:S02]  /*2d90*/  DMUL R30, R56, R22 ;  /* 0x00000016381e7228 */ /* 0x000fe40000000000 */
[----:B------:R-:W-:-:S04]  /*2da0*/  DFMA R52, R70, R52, -R72 ;  /* 0x000000344634722b */ /* 0x000fc80000000848 */
[----:B------:R-:W-:Y:S02]  /*2db0*/  DFMA R44, R44, R44, R44 ;  /* 0x0000002c2c2c722b */ /* 0x000fe4000000002c */
[----:B------:R-:W-:-:S06]  /*2dc0*/  DFMA R30, R24, R20, R30 ;  /* 0x00000014181e722b */ /* 0x000fcc000000001e */
[----:B------:R-:W-:Y:S02]  /*2dd0*/  DFMA R44, R34, R44, R34 ;  /* 0x0000002c222c722b */ /* 0x000fe40000000022 */
[----:B------:R-:W-:-:S06]  /*2de0*/  DFMA R48, R52, R18, R30 ;  /* 0x000000123430722b */ /* 0x000fcc000000001e */
[----:B------:R-:W-:-:S04]  /*2df0*/  DFMA R32, -R58, R44, 1 ;  /* 0x3ff000003a20742b */ /* 0x000fc8000000012c */
[----:B------:R-:W-:-:S04]  /*2e00*/  FSETP.GEU.AND P2, PT, |R49|, 6.5827683646048100446e-37, PT ;  /* 0x036000003100780b */ /* 0x000fc80003f4e200 */
[----:B------:R-:W-:-:S08]  /*2e10*/  DFMA R44, R44, R32, R44 ;  /* 0x000000202c2c722b */ /* 0x000fd0000000002c */
        /* <DEDUP_REMOVED lines=10> */
[----:B------:R-:W-:-:S07]  /*2ec0*/  IMAD.MOV.U32 R30, RZ, RZ, R32 ;  /* 0x000000ffff1e7224 */ /* 0x000fce00078e0020 */
.L_x_70:
[----:B------:R-:W-:Y:S05]  /*2ed0*/  BSYNC.RECONVERGENT B3 ;  /* 0x0000000000037941 */ /* 0x000fea0003800200 */
.L_x_69:
[----:B------:R-:W-:-:S08]  /*2ee0*/  DADD R76, R30, R76 ;  /* 0x000000001e4c7229 */ /* 0x000fd0000000004c */
[----:B------:R-:W-:-:S06]  /*2ef0*/  DSETP.GT.AND P0, PT, R76, 1, PT ;  /* 0x3ff000004c00742a */ /* 0x000fcc0003f04000 */
[----:B------:R-:W-:-:S14]  /*2f00*/  DSETP.LT.OR P0, PT, R30, RZ, P0 ;  /* 0x000000ff1e00722a */ /* 0x000fdc0000701400 */
[----:B------:R-:W-:Y:S05]  /*2f10*/  @P0 BRA `(.L_x_66) ;  /* 0x0000000000800947 */ /* 0x000fea0003800000 */
[----:B------:R-:W0:Y:S01]  /*2f20*/  MUFU.RCP64H R31, R59 ;  /* 0x0000003b001f7308 */ /* 0x000e220000001800 */
[----:B------:R-:W-:Y:S01]  /*2f30*/  IMAD.MOV.U32 R30, RZ, RZ, 0x1 ;  /* 0x00000001ff1e7424 */ /* 0x000fe200078e00ff */
[----:B------:R-:W-:Y:S01]  /*2f40*/  DMUL R56, R62, R56 ;  /* 0x000000383e387228 */ /* 0x000fe20000000000 */
[----:B------:R-:W-:Y:S07]  /*2f50*/  BSSY.RECONVERGENT B3, `(.L_x_71) ;  /* 0x0000014000037945 */ /* 0x000fee0003800200 */
[----:B------:R-:W-:-:S02]  /*2f60*/  DFMA R56, R64, R24, R56 ;  /* 0x000000184038722b */ /* 0x000fc40000000038 */
[----:B0-----:R-:W-:-:S06]  /*2f70*/  DFMA R32, -R58, R30, 1 ;  /* 0x3ff000003a20742b */ /* 0x001fcc000000011e */
[----:B------:R-:W-:Y:S02]  /*2f80*/  DFMA R48, R60, R52, R56 ;  /* 0x000000343c30722b */ /* 0x000fe40000000038 */
[----:B------:R-:W-:-:S08]  /*2f90*/  DFMA R32, R32, R32, R32 ;  /* 0x000000202020722b */ /* 0x000fd00000000020 */
[----:B------:R-:W-:Y:S01]  /*2fa0*/  FSETP.GEU.AND P2, PT, |R49|, 6.5827683646048100446e-37, PT ;  /* 0x036000003100780b */ /* 0x000fe20003f4e200 */
[----:B------:R-:W-:-:S08]  /*2fb0*/  DFMA R32, R30, R32, R30 ;  /* 0x000000201e20722b */ /* 0x000fd0000000001e */
[----:B------:R-:W-:-:S08]  /*2fc0*/  DFMA R24, -R58, R32, 1 ;  /* 0x3ff000003a18742b */ /* 0x000fd00000000120 */
[----:B------:R-:W-:-:S08]  /*2fd0*/  DFMA R32, R32, R24, R32 ;  /* 0x000000182020722b */ /* 0x000fd00000000020 */
[----:B------:R-:W-:-:S08]  /*2fe0*/  DMUL R30, R32, R48 ;  /* 0x00000030201e7228 */ /* 0x000fd00000000000 */
[----:B------:R-:W-:-:S08]  /*2ff0*/  DFMA R24, -R58, R30, R48 ;  /* 0x0000001e3a18722b */ /* 0x000fd00000000130 */
[----:B------:R-:W-:-:S10]  /*3000*/  DFMA R30, R32, R24, R30 ;  /* 0x00000018201e722b */ /* 0x000fd4000000001e */
[----:B------:R-:W-:-:S05]  /*3010*/  FFMA R24, RZ, R59, R31 ;  /* 0x0000003bff187223 */ /* 0x000fca000000001f */
[----:B------:R-:W-:-:S13]  /*3020*/  FSETP.GT.AND P0, PT, |R24|, 1.469367938527859385e-39, PT ;  /* 0x001000001800780b */ /* 0x000fda0003f04200 */
[----:B------:R-:W-:Y:S05]  /*3030*/  @P0 BRA P2, `(.L_x_72) ;  /* 0x0000000000140947 */ /* 0x000fea0001000000 */
[----:B------:R-:W-:Y:S01]  /*3040*/  MOV R46, R58 ;  /* 0x0000003a002e7202 */ /* 0x000fe20000000f00 */
[----:B------:R-:W-:Y:S01]  /*3050*/  IMAD.MOV.U32 R47, RZ, RZ, R59 ;  /* 0x000000ffff2f7224 */ /* 0x000fe200078e003b */
[----:B------:R-:W-:-:S07]  /*3060*/  MOV R30, 0x3080 ;  /* 0x00003080001e7802 */ /* 0x000fce0000000f00 */
[----:B------:R-:W-:Y:S05]  /*3070*/  CALL.REL.NOINC `($__internal_1_$__cuda_sm20_div_rn_f64_full) ;  /* 0x0000001400787944 */ /* 0x000fea0003c00000 */
[----:B------:R-:W-:-:S07]  /*3080*/  IMAD.MOV.U32 R30, RZ, RZ, R32 ;  /* 0x000000ffff1e7224 */ /* 0x000fce00078e0020 */
.L_x_72:
[----:B------:R-:W-:Y:S05]  /*3090*/  BSYNC.RECONVERGENT B3 ;  /* 0x0000000000037941 */ /* 0x000fea0003800200 */
.L_x_71:
[----:B------:R-:W-:-:S14]  /*30a0*/  DSETP.GEU.AND P2, PT, R30, RZ, PT ;  /* 0x000000ff1e00722a */ /* 0x000fdc0003f4e000 */
[----:B------:R-:W-:-:S06]  /*30b0*/  @P2 DSETP.GEU.AND P0, PT, R30, R36, PT ;  /* 0x000000241e00222a */ /* 0x000fcc0003f0e000 */
[----:B------:R-:W-:-:S04]  /*30c0*/  @P2 ISETP.EQ.OR P0, PT, R26, -0x1, !P0 ;  /* 0xffffffff1a00280c */ /* 0x000fc80004702670 */
[----:B------:R-:W-:Y:S02]  /*30d0*/  @P2 FSEL R24, R30, R36, P0 ;  /* 0x000000241e182208 */ /* 0x000fe40000000000 */
[----:B------:R-:W-:Y:S02]  /*30e0*/  @P2 FSEL R31, R31, R37, P0 ;  /* 0x000000251f1f2208 */ /* 0x000fe40000000000 */
[----:B------:R-:W-:Y:S01]  /*30f0*/  @P2 SEL R26, R67, R26, P0 ;  /* 0x0000001a431a2207 */ /* 0x000fe20000000000 */
[----:B------:R-:W-:Y:S02]  /*3100*/  @P2 IMAD.MOV.U32 R36, RZ, RZ, R24 ;  /* 0x000000ffff242224 */ /* 0x000fe400078e0018 */
[----:B------:R-:W-:-:S07]  /*3110*/  @P2 IMAD.MOV.U32 R37, RZ, RZ, R31 ;  /* 0x000000ffff252224 */ /* 0x000fce00078e001f */
.L_x_66:
[----:B------:R-:W-:Y:S05]  /*3120*/  BSYNC.RECONVERGENT B2 ;  /* 0x0000000000027941 */ /* 0x000fea0003800200 */
.L_x_65:
[----:B------:R-:W-:Y:S01]  /*3130*/  IADD3 R74, P0, PT, R74, 0x50, RZ ;  /* 0x000000504a4a7810 */ /* 0x000fe20007f1e0ff */
[----:B------:R-:W-:-:S03]  /*3140*/  VIADD R67, R67, 0x1 ;  /* 0x0000000143437836 */ /* 0x000fc60000000000 */
[----:B------:R-:W-:Y:S01]  /*3150*/  IADD3.X R75, PT, PT, RZ, R75, RZ, P0, !PT ;  /* 0x0000004bff4b7210 */ /* 0x000fe200007fe4ff */
[----:B------:R-:W-:Y:S08]  /*3160*/  @P1 BRA `(.L_x_73) ;  /* 0xfffffff400e41947 */ /* 0x000ff0000383ffff */
.L_x_64:
[----:B------:R-:W-:Y:S01]  /*3170*/  ISETP.NE.AND P0, PT, R26, -0x1, PT ;  /* 0xffffffff1a00780c */ /* 0x000fe20003f05270 */
[----:B------:R-:W-:Y:S01]  /*3180*/  BSSY.RECONVERGENT B2, `(.L_x_74) ;  /* 0x0000106000027945 */ /* 0x000fe20003800200 */
[----:B------:R-:W-:Y:S02]  /*3190*/  PRMT R0, RZ, 0x7610, R0 ;  /* 0x00007610ff007816 */ /* 0x000fe40000000000 */
[----:B------:R-:W-:Y:S02]  /*31a0*/  PRMT R30, RZ, 0x7610, R30 ;  /* 0x00007610ff1e7816 */ /* 0x000fe4000000001e */
[----:B------:R-:W-:-:S07]  /*31b0*/  PRMT R31, RZ, 0x7610, R31 ;  /* 0x00007610ff1f7816 */ /* 0x000fce000000001f */
[----:B------:R-:W-:Y:S05]  /*31c0*/  @!P0 BRA `(.L_x_75) ;  /* 0x0000001000048947 */ /* 0x000fea0003800000 */
[----:B------:R-:W0:Y:S01]  /*31d0*/  LDCU.128 UR20, c[0x0][0x390] ;  /* 0x00007200ff1477ac */ /* 0x000e220008000c00 */
[----:B------:R-:W-:Y:S01]  /*31e0*/  IMAD.MOV.U32 R30, RZ, RZ, 0x0 ;  /* 0x00000000ff1e7424 */ /* 0x000fe200078e00ff */
[----:B------:R-:W1:Y:S01]  /*31f0*/  LDC R46, c[0x0][0x3f0] ;  /* 0x0000fc00ff2e7b82 */ /* 0x000e620000000800 */
[----:B------:R-:W-:Y:S01]  /*3200*/  IMAD.MOV.U32 R31, RZ, RZ, 0x3fd80000 ;  /* 0x3fd80000ff1f7424 */ /* 0x000fe200078e00ff */
[----:B------:R-:W2:Y:S01]  /*3210*/  LDCU.64 UR14, c[0x0][0x388] ;  /* 0x00007100ff0e77ac */ /* 0x000ea20008000a00 */
[----:B------:R-:W-:Y:S01]  /*3220*/  BSSY.RECONVERGENT B0, `(.L_x_76) ;  /* 0x0000023000007945 */ /* 0x000fe20003800200 */
[----:B------:R-:W3:Y:S01]  /*3230*/  LDCU.128 UR16, c[0x0][0x3d0] ;  /* 0x00007a00ff1077ac */ /* 0x000ee20008000c00 */
[----:B------:R-:W4:Y:S01]  /*3240*/  LDCU.64 UR4, c[0x0][0x3c8] ;  /* 0x00007900ff0477ac */ /* 0x000f220008000a00 */
[C---:B0-----:R-:W-:Y:S02]  /*3250*/  DFMA R52, R36.reuse, R22, UR20 ;  /* 0x0000001424347e2b */ /* 0x041fe40008000016 */
[----:B------:R-:W-:-:S02]  /*3260*/  DFMA R78, R36, R18, UR22 ;  /* 0x00000016244e7e2b */ /* 0x000fc40008000012 */
[----:B--2---:R-:W-:-:S04]  /*3270*/  DFMA R56, R36, R20, UR14 ;  /* 0x0000000e24387e2b */ /* 0x004fc80008000014 */
[----:B---3--:R-:W-:Y:S01]  /*3280*/  DADD R20, -R52, UR16 ;  /* 0x0000001034147e29 */ /* 0x008fe20008000100 */
[----:B-1----:R-:W-:Y:S01]  /*3290*/  ISETP.GE.AND P1, PT, R46, 0x1, PT ;  /* 0x000000012e00780c */ /* 0x002fe20003f26270 */
[----:B------:R-:W-:Y:S02]  /*32a0*/  DADD R18, -R78, UR18 ;  /* 0x000000124e127e29 */ /* 0x000fe40008000100 */
[----:B----4-:R-:W-:-:S04]  /*32b0*/  DADD R48, -R56, UR4 ;  /* 0x0000000438307e29 */ /* 0x010fc80008000100 */
        /* <DEDUP_REMOVED lines=17> */
[----:B------:R-:W-:Y:S01]  /*33d0*/  MOV R30, R22 ;  /* 0x00000016001e7202 */ /* 0x000fe20000000f00 */
[----:B------:R-:W-:Y:S02]  /*33e0*/  IMAD.MOV.U32 R22, RZ, RZ, R32 ;  /* 0x000000ffff167224 */ /* 0x000fe400078e0020 */
[----:B------:R-:W-:Y:S02]  /*33f0*/  IMAD.MOV.U32 R23, RZ, RZ, R33 ;  /* 0x000000ffff177224 */ /* 0x000fe400078e0021 */
[----:B------:R-:W-:Y:S01]  /*3400*/  IMAD.MOV.U32 R32, RZ, RZ, R44 ;  /* 0x000000ffff207224 */ /* 0x000fe200078e002c */
[----:B------:R-:W-:Y:S01]  /*3410*/  MOV R44, 0x3450 ;  /* 0x00003450002c7802 */ /* 0x000fe20000000f00 */
[----:B------:R-:W-:Y:S02]  /*3420*/  IMAD.MOV.U32 R33, RZ, RZ, R45 ;  /* 0x000000ffff217224 */ /* 0x000fe400078e002d */
[----:B------:R-:W-:-:S07]  /*3430*/  IMAD.MOV.U32 R45, RZ, RZ, R24 ;  /* 0x000000ffff2d7224 */ /* 0x000fce00078e0018 */
[----:B------:R-:W-:Y:S05]  /*3440*/  CALL.REL.NOINC `($__internal_2_$__cuda_sm20_dsqrt_rn_f64_mediumpath_v1) ;  /* 0x00000018000c7944 */ /* 0x000fea0003c00000 */
.L_x_77:
[----:B------:R-:W-:Y:S05]  /*3450*/  BSYNC.RECONVERGENT B0 ;  /* 0x0000000000007941 */ /* 0x000fea0003800200 */
.L_x_76:
        /* <DEDUP_REMOVED lines=21> */
.L_x_79:
[----:B------:R-:W-:Y:S05]  /*35b0*/  BSYNC.RECONVERGENT B3 ;  /* 0x0000000000037941 */ /* 0x000fea0003800200 */
.L_x_78:
        /* <DEDUP_REMOVED lines=15> */
[----:B------:R-:W-:Y:S01]  /*36b0*/  MOV R48, R20 ;  /* 0x0000001400307202 */ /* 0x000fe20000000f00 */
[----:B------:R-:W-:Y:S01]  /*36c0*/  IMAD.MOV.U32 R49, RZ, RZ, R21 ;  /* 0x000000ffff317224 */ /* 0x000fe200078e0015 */
[----:B------:R-:W-:Y:S01]  /*36d0*/  MOV R30, 0x3710 ;  /* 0x00003710001e7802 */ /* 0x000fe20000000f00 */
[----:B------:R-:W-:Y:S02]  /*36e0*/  IMAD.MOV.U32 R46, RZ, RZ, R76 ;  /* 0x000000ffff2e7224 */ /* 0x000fe400078e004c */
[----:B------:R-:W-:-:S07]  /*36f0*/  IMAD.MOV.U32 R47, RZ, RZ, R77 ;  /* 0x000000ffff2f7224 */ /* 0x000fce00078e004d */
[----:B------:R-:W-:Y:S05]  /*3700*/  CALL.REL.NOINC `($__internal_1_$__cuda_sm20_div_rn_f64_full) ;  /* 0x0000000c00d47944 */ /* 0x000fea0003c00000 */
[----:B------:R-:W-:Y:S02]  /*3710*/  IMAD.MOV.U32 R22, RZ, RZ, R32 ;  /* 0x000000ffff167224 */ /* 0x000fe400078e0020 */
[----:B------:R-:W-:-:S07]  /*3720*/  IMAD.MOV.U32 R23, RZ, RZ, R31 ;  /* 0x000000ffff177224 */ /* 0x000fce00078e001f */
.L_x_81:
[----:B------:R-:W-:Y:S05]  /*3730*/  BSYNC.RECONVERGENT B3 ;  /* 0x0000000000037941 */ /* 0x000fea0003800200 */
.L_x_80:
        /* <DEDUP_REMOVED lines=23> */
.L_x_83:
[----:B------:R-:W-:Y:S05]  /*38b0*/  BSYNC.RECONVERGENT B3 ;  /* 0x0000000000037941 */ /* 0x000fea0003800200 */
.L_x_82:
[----:B------:R-:W-:Y:S05]  /*38c0*/  @!P1 BRA `(.L_x_84) ;  /* 0x0000000800149947 */ /* 0x000fea0003800000 */
[----:B------:R-:W-:-:S07]  /*38d0*/  IMAD.MOV.U32 R83, RZ, RZ, RZ ;  /* 0x000000ffff537224 */ /* 0x000fce00078e00ff */
.L_x_93:
[----:B------:R-:W0:Y:S02]  /*38e0*/  LDC.64 R32, c[0x0][0x3e8] ;  /* 0x0000fa00ff207b82 */ /* 0x000e240000000a00 */
[----:B0-----:R-:W-:-:S05]  /*38f0*/  IMAD.WIDE.U32 R32, R83, 0x50, R32 ;  /* 0x0000005053207825 */ /* 0x001fca00078e0020 */
        /* <DEDUP_REMOVED lines=11> */
[----:B------:R-:W-:Y:S01]  /*39b0*/  BSSY.RELIABLE B3, `(.L_x_85) ;  /* 0x0000072000037945 */ /* 0x000fe20003800100 */
        /* <DEDUP_REMOVED lines=18> */
[----:B------:R-:W-:Y:S01]  /*3ae0*/  IMAD.MOV.U32 R34, RZ, RZ, 0x1 ;  /* 0x00000001ff227424 */ /* 0x000fe200078e00ff */
[----:B------:R-:W-:Y:S01]  /*3af0*/  DADD R60, R52, -R60 ;  /* 0x00000000343c7229 */ /* 0x000fe2000000083c */
[----:B------:R-:W-:Y:S01]  /*3b00*/  BSSY.RECONVERGENT B4, `(.L_x_87) ;  /* 0x0000018000047945 */ /* 0x000fe20003800200 */
[----:B------:R-:W-:Y:S02]  /*3b10*/  DADD R58, R56, -R58 ;  /* 0x00000000383a7229 */ /* 0x000fe4000000083a */
[----:B------:R-:W-:-:S04]  /*3b20*/  DADD R80, R78, -R80 ;  /* 0x000000004e507229 */ /* 0x000fc80000000850 */
[----:B------:R-:W-:Y:S02]  /*3b30*/  DMUL R18, R18, R60 ;  /* 0x0000003c12127228 */ /* 0x000fe40000000000 */
[----:B0-----:R-:W-:-:S06]  /*3b40*/  DFMA R44, -R62, R34, 1 ;  /* 0x3ff000003e2c742b */ /* 0x001fcc0000000122 */
[----:B------:R-:W-:Y:S02]  /*3b50*/  DFMA R18, R30, R58, R18 ;  /* 0x0000003a1e12722b */ /* 0x000fe40000000012 */
[----:B------:R-:W-:-:S06]  /*3b60*/  DFMA R44, R44, R44, R44 ;  /* 0x0000002c2c2c722b */ /* 0x000fcc000000002c */
[----:B------:R-:W-:Y:S02]  /*3b70*/  DFMA R48, R32, R80, R18 ;  /* 0x000000502030722b */ /* 0x000fe40000000012 */
[----:B------:R-:W-:-:S08]  /*3b80*/  DFMA R44, R34, R44, R34 ;  /* 0x0000002c222c722b */ /* 0x000fd00000000022 */
[----:B------:R-:W-:Y:S01]  /*3b90*/  FSETP.GEU.AND P1, PT, |R49|, 6.5827683646048100446e-37, PT ;  /* 0x036000003100780b */ /* 0x000fe20003f2e200 */
        /* <DEDUP_REMOVED lines=14> */
.L_x_88:
[----:B------:R-:W-:Y:S05]  /*3c80*/  BSYNC.RECONVERGENT B4 ;  /* 0x0000000000047941 */ /* 0x000fea0003800200 */
.L_x_87:
        /* <DEDUP_REMOVED lines=32> */
.L_x_90:
[----:B------:R-:W-:Y:S05]  /*3e90*/  BSYNC.RECONVERGENT B4 ;  /* 0x0000000000047941 */ /* 0x000fea0003800200 */
.L_x_89:
        /* <DEDUP_REMOVED lines=27> */
.L_x_92:
[----:B------:R-:W-:Y:S05]  /*4050*/  BSYNC.RECONVERGENT B4 ;  /* 0x0000000000047941 */ /* 0x000fea0003800200 */
.L_x_91:
[----:B------:R-:W-:Y:S01]  /*4060*/  DSETP.GEU.AND P0, PT, R30, R76, PT ;  /* 0x0000004c1e00722a */ /* 0x000fe20003f0e000 */
[----:B------:R-:W-:-:S05]  /*4070*/  ISETP.NE.AND P1, PT, R83, R26, PT ;  /* 0x0000001a5300720c */ /* 0x000fca0003f25270 */
[----:B------:R-:W-:Y:S01]  /*4080*/  DSETP.GT.AND P0, PT, R30, RZ, !P0 ;  /* 0x000000ff1e00722a */ /* 0x000fe20004704000 */
[----:B------:R-:W-:Y:S02]  /*4090*/  PRMT R30, RZ, 0x7610, R30 ;  /* 0x00007610ff1e7816 */ /* 0x000fe4000000001e */
[----:B------:R-:W-:-:S11]  /*40a0*/  PRMT R31, RZ, 0x7610, R31 ;  /* 0x00007610ff1f7816 */ /* 0x000fd6000000001f */
[----:B------:R-:W-:Y:S05]  /*40b0*/  @P0 BREAK.RELIABLE P1, B3 ;  /* 0x0000000000030942 */ /* 0x000fea0000800100 */
[----:B------:R-:W-:Y:S05]  /*40c0*/  @P0 BRA P1, `(.L_x_75) ;  /* 0x0000000000440947 */ /* 0x000fea0000800000 */
.L_x_86:
[----:B------:R-:W-:Y:S05]  /*40d0*/  BSYNC.RELIABLE B3 ;  /* 0x0000000000037941 */ /* 0x000fea0003800100 */
.L_x_85:
[----:B------:R-:W0:Y:S01]  /*40e0*/  LDCU UR4, c[0x0][0x3f0] ;  /* 0x00007e00ff0477ac */ /* 0x000e220008000800 */
[----:B------:R-:W-:-:S05]  /*40f0*/  VIADD R83, R83, 0x1 ;  /* 0x0000000153537836 */ /* 0x000fca0000000000 */
[----:B0-----:R-:W-:-:S13]  /*4100*/  ISETP.NE.AND P0, PT, R83, UR4, PT ;  /* 0x0000000453007c0c */ /* 0x001fda000bf05270 */
[----:B------:R-:W-:Y:S05]  /*4110*/  @P0 BRA `(.L_x_93) ;  /* 0xfffffff400f00947 */ /* 0x000fea000383ffff */
.L_x_84:
[----:B------:R-:W0:Y:S02]  /*4120*/  LDC.64 R18, c[0x0][0x3e8] ;  /* 0x0000fa00ff127b82 */ /* 0x000e240000000a00 */
[----:B0-----:R-:W-:-:S06]  /*4130*/  IMAD.WIDE R18, R26, 0x50, R18 ;  /* 0x000000501a127825 */ /* 0x001fcc00078e0212 */
[----:B------:R-:W2:Y:S01]  /*4140*/  LDG.E R18, desc[UR10][R18.64+0x48] ;  /* 0x0000480a12127981 */ /* 0x000ea2000c1e1900 */
[----:B------:R-:W-:Y:S02]  /*4150*/  UPRMT UR4, UR12, 0x7771, URZ ;  /* 0x000077710c047896 */ /* 0x000fe400080000ff */
[----:B------:R-:W-:Y:S02]  /*4160*/  UPRMT UR5, UR12, 0x7772, URZ ;  /* 0x000077720c057896 */ /* 0x000fe400080000ff */
[----:B------:R-:W-:Y:S01]  /*4170*/  ULOP3.LUT UR9, UR12, 0xff, URZ, 0xc0, !UPT ;  /* 0x000000ff0c097892 */ /* 0x000fe2000f8ec0ff */
[C---:B--2---:R-:W-:Y:S02]  /*4180*/  PRMT R31, R18.reuse, 0x7772, RZ ;  /* 0x00007772121f7816 */ /* 0x044fe400000000ff */
[C---:B------:R-:W-:Y:S02]  /*4190*/  PRMT R30, R18.reuse, 0x7771, RZ ;  /* 0x00007771121e7816 */ /* 0x040fe400000000ff */
[----:B------:R-:W-:Y:S01]  /*41a0*/  LOP3.LUT R0, R18, 0xff, RZ, 0xc0, !PT ;  /* 0x000000ff12007812 */ /* 0x000fe200078ec0ff */
[----:B------:R-:W-:-:S02]  /*41b0*/  IMAD R31, R31, UR5, RZ ;  /* 0x000000051f1f7c24 */ /* 0x000fc4000f8e02ff */
[----:B------:R-:W-:Y:S02]  /*41c0*/  IMAD R30, R30, UR4, RZ ;  /* 0x000000041e1e7c24 */ /* 0x000fe4000f8e02ff */
[----:B------:R-:W-:-:S07]  /*41d0*/  IMAD R0, R0, UR9, RZ ;  /* 0x0000000900007c24 */ /* 0x000fce000f8e02ff */
.L_x_75:
[----:B------:R-:W-:Y:S05]  /*41e0*/  BSYNC.RECONVERGENT B2 ;  /* 0x0000000000027941 */ /* 0x000fea0003800200 */
.L_x_74:
[----:B------:R-:W0:Y:S01]  /*41f0*/  LDCU.64 UR14, c[0x0][0x3b8] ;  /* 0x00007700ff0e77ac */ /* 0x000e220008000a00 */
[----:B------:R-:W1:Y:S01]  /*4200*/  LDC.64 R18, c[0x0][0x380] ;  /* 0x0000e000ff127b82 */ /* 0x000e620000000a00 */
[----:B------:R-:W-:Y:S01]  /*4210*/  LOP3.LUT R20, R0, 0xffff, RZ, 0xc0, !PT ;  /* 0x0000ffff00147812 */ /* 0x000fe200078ec0ff */
[----:B------:R-:W2:Y:S01]  /*4220*/  LDCU UR4, c[0x0][0x364] ;  /* 0x00006c80ff0477ac */ /* 0x000ea20008000800 */
[----:B------:R-:W-:Y:S02]  /*4230*/  LOP3.LUT R0, RZ, R27, RZ, 0x33, !PT ;  /* 0x0000001bff007212 */ /* 0x000fe400078e33ff */
[----:B------:R-:W-:Y:S01]  /*4240*/  LOP3.LUT R21, R30, 0xffff, RZ, 0xc0, !PT ;  /* 0x0000ffff1e157812 */ /* 0x000fe200078ec0ff */
[----:B------:R-:W-:Y:S02]  /*4250*/  UMOV UR5, 0x3340 ;  /* 0x0000334000057882 */ /* 0x000fe40000000000 */
[----:B------:R-:W2:Y:S01]  /*4260*/  LDC R22, c[0x0][0x374] ;  /* 0x0000dd00ff167b82 */ /* 0x000ea20000000800 */
[----:B------:R-:W-:Y:S01]  /*4270*/  IMAD.U32 R24, RZ, RZ, UR5 ;  /* 0x00000005ff187e24 */ /* 0x000fe2000f8e00ff */
[----:B------:R-:W-:-:S02]  /*4280*/  LOP3.LUT R31, R31, 0xffff, RZ, 0xc0, !PT ;  /* 0x0000ffff1f1f7812 */ /* 0x000fc400078ec0ff */
[----:B------:R-:W-:Y:S02]  /*4290*/  PRMT R20, R20, 0x3340, R21 ;  /* 0x0000334014147816 */ /* 0x000fe40000000015 */
[----:B------:R-:W-:Y:S01]  /*42a0*/  PRMT R31, R31, R24, 0xff ;  /* 0x000000ff1f1f7416 */ /* 0x000fe20000000018 */
[----:B0-----:R-:W-:-:S03]  /*42b0*/  VIADD R0, R0, UR15 ;  /* 0x0000000f00007c36 */ /* 0x001fc60008000000 */
[----:B------:R-:W-:Y:S01]  /*42c0*/  PRMT R31, R20, 0x5410, R31 ;  /* 0x00005410141f7816 */ /* 0x000fe2000000001f */
[----:B------:R-:W-:-:S04]  /*42d0*/  IMAD R21, R0, UR14, R29 ;  /* 0x0000000e00157c24 */ /* 0x000fc8000f8e021d */
[----:B-1----:R-:W-:-:S05]  /*42e0*/  IMAD.WIDE R18, R21, 0x4, R18 ;  /* 0x0000000415127825 */ /* 0x002fca00078e0212 */
[----:B------:R0:W-:Y:S01]  /*42f0*/  STG.E desc[UR10][R18.64], R31 ;  /* 0x0000001f12007986 */ /* 0x0001e2000c10190a */
[----:B--2---:R-:W-:-:S05]  /*4300*/  IMAD R27, R22, UR4, R27 ;  /* 0x00000004161b7c24 */ /* 0x004fca000f8e021b */
[----:B------:R-:W-:-:S13]  /*4310*/  ISETP.GE.AND P0, PT, R27, UR15, PT ;  /* 0x0000000f1b007c0c */ /* 0x000fda000bf06270 */
[----:B0-----:R-:W-:Y:S05]  /*4320*/  @!P0 BRA `(.L_x_94) ;  /* 0xffffffdc002c8947 */ /* 0x001fea000383ffff */
.L_x_53:
[----:B------:R-:W-:Y:S05]  /*4330*/  BSYNC.RECONVERGENT B1 ;  /* 0x0000000000017941 */ /* 0x000fea0003800200 */
.L_x_52:
[----:B------:R-:W0:Y:S01]  /*4340*/  LDCU UR4, c[0x0][0x360] ;  /* 0x00006c00ff0477ac */ /* 0x000e220008000800 */
[----:B------:R-:W0:Y:S01]  /*4350*/  LDC R0, c[0x0][0x370] ;  /* 0x0000dc00ff007b82 */ /* 0x000e220000000800 */
[----:B------:R-:W1:Y:S01]  /*4360*/  LDCU UR5, c[0x0][0x3b8] ;  /* 0x00007700ff0577ac */ /* 0x000e620008000800 */
[----:B0-----:R-:W-:-:S05]  /*4370*/  IMAD R29, R0, UR4, R29 ;  /* 0x00000004001d7c24 */ /* 0x001fca000f8e021d */
[----:B-1----:R-:W-:-:S13]  /*4380*/  ISETP.GE.AND P0, PT, R29, UR5, PT ;  /* 0x000000051d007c0c */ /* 0x002fda000bf06270 */
[----:B------:R-:W-:Y:S05]  /*4390*/  @!P0 BRA `(.L_x_95) ;  /* 0xffffffd800fc8947 */ /* 0x000fea000383ffff */
[----:B------:R-:W-:Y:S05]  /*43a0*/  EXIT ;  /* 0x000000000000794d */ /* 0x000fea0003800000 */
        .weak           $__internal_0_$__cuda_sm20_dblrcp_rn_slowpath_v3
        .type           $__internal_0_$__cuda_sm20_dblrcp_rn_slowpath_v3,@function
        .size           $__internal_0_$__cuda_sm20_dblrcp_rn_slowpath_v3,($__internal_1_$__cuda_sm20_div_rn_f64_full - $__internal_0_$__cuda_sm20_dblrcp_rn_slowpath_v3)
$__internal_0_$__cuda_sm20_dblrcp_rn_slowpath_v3:
[----:B------:R-:W-:Y:S01]  /*43b0*/  DSETP.GTU.AND P0, PT, |R20|, +INF , PT ;  /* 0x7ff000001400742a */ /* 0x000fe20003f0c200 */
[----:B------:R-:W-:-:S13]  /*43c0*/  BSSY.RECONVERGENT B1, `(.L_x_96) ;  /* 0x0000024000017945 */ /* 0x000fda0003800200 */
[----:B------:R-:W-:Y:S05]  /*43d0*/  @P0 BRA `(.L_x_97) ;  /* 0x0000000000800947 */ /* 0x000fea0003800000 */
[----:B------:R-:W-:-:S04]  /*43e0*/  LOP3.LUT R4, R21, 0x7fffffff, RZ, 0xc0, !PT ;  /* 0x7fffffff15047812 */ /* 0x000fc800078ec0ff */
[----:B------:R-:W-:-:S04]  /*43f0*/  IADD3 R2, PT, PT, R4, -0x1, RZ ;  /* 0xffffffff04027810 */ /* 0x000fc80007ffe0ff */
[----:B------:R-:W-:-:S13]  /*4400*/  ISETP.GE.U32.AND P0, PT, R2, 0x7fefffff, PT ;  /* 0x7fefffff0200780c */ /* 0x000fda0003f06070 */
[----:B------:R-:W-:Y:S01]  /*4410*/  @P0 LOP3.LUT R3, R21, 0x7ff00000, RZ, 0x3c, !PT ;  /* 0x7ff0000015030812 */ /* 0x000fe200078e3cff */
[----:B------:R-:W-:Y:S01]  /*4420*/  @P0 IMAD.MOV.U32 R2, RZ, RZ, RZ ;  /* 0x000000ffff020224 */ /* 0x000fe200078e00ff */
[----:B------:R-:W-:Y:S06]  /*4430*/  @P0 BRA `(.L_x_98) ;  /* 0x0000000000700947 */ /* 0x000fec0003800000 */
[----:B------:R-:W-:-:S13]  /*4440*/  ISETP.GE.U32.AND P0, PT, R4, 0x1000001, PT ;  /* 0x010000010400780c */ /* 0x000fda0003f06070 */
[----:B------:R-:W-:Y:S05]  /*4450*/  @!P0 BRA `(.L_x_99) ;  /* 0x0000000000388947 */ /* 0x000fea0003800000 */
[----:B------:R-:W-:Y:S02]  /*4460*/  VIADD R3, R21, 0xc0200000 ;  /* 0xc020000015037836 */ /* 0x000fe40000000000 */
[----:B------:R-:W-:Y:S02]  /*4470*/  IMAD.MOV.U32 R2, RZ, RZ, R20 ;  /* 0x000000ffff027224 */ /* 0x000fe400078e0014 */
[----:B------:R-:W0:Y:S01]  /*4480*/  MUFU.RCP64H R5, R3 ;  /* 0x0000000300057308 */ /* 0x000e220000001800 */
[----:B------:R-:W-:-:S06]  /*4490*/  IMAD.MOV.U32 R4, RZ, RZ, R19 ;  /* 0x000000ffff047224 */ /* 0x000fcc00078e0013 */
[----:B0-----:R-:W-:-:S08]  /*44a0*/  DFMA R18, -R2, R4, 1 ;  /* 0x3ff000000212742b */ /* 0x001fd00000000104 */
[----:B------:R-:W-:-:S08]  /*44b0*/  DFMA R18, R18, R18, R18 ;  /* 0x000000121212722b */ /* 0x000fd00000000012 */
[----:B------:R-:W-:-:S08]  /*44c0*/  DFMA R18, R4, R18, R4 ;  /* 0x000000120412722b */ /* 0x000fd00000000004 */
[----:B------:R-:W-:-:S08]  /*44d0*/  DFMA R4, -R2, R18, 1 ;  /* 0x3ff000000204742b */ /* 0x000fd00000000112 */
[----:B------:R-:W-:-:S08]  /*44e0*/  DFMA R4, R18, R4, R18 ;  /* 0x000000041204722b */ /* 0x000fd00000000012 */
[----:B------:R-:W-:-:S08]  /*44f0*/  DMUL R4, R4, 2.2250738585072013831e-308 ;  /* 0x0010000004047828 */ /* 0x000fd00000000000 */
[----:B------:R-:W-:-:S08]  /*4500*/  DFMA R18, -R20, R4, 1 ;  /* 0x3ff000001412742b */ /* 0x000fd00000000104 */
[----:B------:R-:W-:-:S08]  /*4510*/  DFMA R18, R18, R18, R18 ;  /* 0x000000121212722b */ /* 0x000fd00000000012 */
[----:B------:R-:W-:Y:S01]  /*4520*/  DFMA R2, R4, R18, R4 ;  /* 0x000000120402722b */ /* 0x000fe20000000004 */
[----:B------:R-:W-:Y:S10]  /*4530*/  BRA `(.L_x_98) ;  /* 0x0000000000307947 */ /* 0x000ff40003800000 */
.L_x_99:
[----:B------:R-:W-:Y:S01]  /*4540*/  DMUL R4, R20, 8.11296384146066816958e+31 ;  /* 0x4690000014047828 */ /* 0x000fe20000000000 */
[----:B------:R-:W-:-:S05]  /*4550*/  IMAD.MOV.U32 R2, RZ, RZ, R19 ;  /* 0x000000ffff027224 */ /* 0x000fca00078e0013 */
[----:B------:R-:W0:Y:S02]  /*4560*/  MUFU.RCP64H R3, R5 ;  /* 0x0000000500037308 */ /* 0x000e240000001800 */
[----:B0-----:R-:W-:-:S08]  /*4570*/  DFMA R18, -R4, R2, 1 ;  /* 0x3ff000000412742b */ /* 0x001fd00000000102 */
[----:B------:R-:W-:-:S08]  /*4580*/  DFMA R18, R18, R18, R18 ;  /* 0x000000121212722b */ /* 0x000fd00000000012 */
[----:B------:R-:W-:-:S08]  /*4590*/  DFMA R18, R2, R18, R2 ;  /* 0x000000120212722b */ /* 0x000fd00000000002 */
[----:B------:R-:W-:-:S08]  /*45a0*/  DFMA R2, -R4, R18, 1 ;  /* 0x3ff000000402742b */ /* 0x000fd00000000112 */
[----:B------:R-:W-:-:S08]  /*45b0*/  DFMA R2, R18, R2, R18 ;  /* 0x000000021202722b */ /* 0x000fd00000000012 */
[----:B------:R-:W-:Y:S01]  /*45c0*/  DMUL R2, R2, 8.11296384146066816958e+31 ;  /* 0x4690000002027828 */ /* 0x000fe20000000000 */
[----:B------:R-:W-:Y:S10]  /*45d0*/  BRA `(.L_x_98) ;  /* 0x0000000000087947 */ /* 0x000ff40003800000 */
.L_x_97:
[----:B------:R-:W-:Y:S02]  /*45e0*/  LOP3.LUT R3, R21, 0x80000, RZ, 0xfc, !PT ;  /* 0x0008000015037812 */ /* 0x000fe400078efcff */
[----:B------:R-:W-:-:S07]  /*45f0*/  MOV R2, R20 ;  /* 0x0000001400027202 */ /* 0x000fce0000000f00 */
.L_x_98:
[----:B------:R-:W-:Y:S05]  /*4600*/  BSYNC.RECONVERGENT B1 ;  /* 0x0000000000017941 */ /* 0x000fea0003800200 */
.L_x_96:
[----:B------:R-:W-:Y:S02]  /*4610*/  IMAD.MOV.U32 R20, RZ, RZ, R2 ;  /* 0x000000ffff147224 */ /* 0x000fe400078e0002 */
[----:B------:R-:W-:Y:S02]  /*4620*/  IMAD.MOV.U32 R21, RZ, RZ, R3 ;  /* 0x000000ffff157224 */ /* 0x000fe400078e0003 */
[----:B------:R-:W-:Y:S02]  /*4630*/  IMAD.MOV.U32 R2, RZ, RZ, R0 ;  /* 0x000000ffff027224 */ /* 0x000fe400078e0000 */
[----:B------:R-:W-:-:S04]  /*4640*/  IMAD.MOV.U32 R3, RZ, RZ, 0x0 ;  /* 0x00000000ff037424 */ /* 0x000fc800078e00ff */
[----:B------:R-:W-:Y:S05]  /*4650*/  RET.REL.NODEC R2 `(_Z10gpu_renderP6uchar45pointS1_iidS1_S_P7polygoni) ;  /* 0xffffffb802687950 */ /* 0x000fea0003c3ffff */
        .weak           $__internal_1_$__cuda_sm20_div_rn_f64_full
        .type           $__internal_1_$__cuda_sm20_div_rn_f64_full,@function
        .size           $__internal_1_$__cuda_sm20_div_rn_f64_full,($__internal_2_$__cuda_sm20_dsqrt_rn_f64_mediumpath_v1 - $__internal_1_$__cuda_sm20_div_rn_f64_full)
$__internal_1_$__cuda_sm20_div_rn_f64_full:
[C---:B------:R-:W-:Y:S01]  /*4660*/  FSETP.GEU.AND P0, PT, |R47|.reuse, 1.469367938527859385e-39, PT ;  /* 0x001000002f00780b */ /* 0x040fe20003f0e200 */
[----:B------:R-:W-:Y:S01]  /*4670*/  BSSY.RECONVERGENT B0, `(.L_x_100) ;  /* 0x000005b000007945 */ /* 0x000fe20003800200 */
[----:B------:R-:W-:Y:S02]  /*4680*/  LOP3.LUT R44, R47, 0x800fffff, RZ, 0xc0, !PT ;  /* 0x800fffff2f2c7812 */ /* 0x000fe400078ec0ff */
[C---:B------:R-:W-:Y:S02]  /*4690*/  FSETP.GEU.AND P3, PT, |R49|.reuse, 1.469367938527859385e-39, PT ;  /* 0x001000003100780b */ /* 0x040fe40003f6e200 */
[----:B------:R-:W-:Y:S01]  /*46a0*/  LOP3.LUT R45, R44, 0x3ff00000, RZ, 0xfc, !PT ;  /* 0x3ff000002c2d7812 */ /* 0x000fe200078efcff */
[----:B------:R-:W-:Y:S01]  /*46b0*/  IMAD.MOV.U32 R44, RZ, RZ, R46 ;  /* 0x000000ffff2c7224 */ /* 0x000fe200078e002e */
[----:B------:R-:W-:Y:S02]  /*46c0*/  MOV R84, 0x1 ;  /* 0x0000000100547802 */ /* 0x000fe40000000f00 */
[----:B------:R-:W-:-:S02]  /*46d0*/  LOP3.LUT R31, R49, 0x7ff00000, RZ, 0xc0, !PT ;  /* 0x7ff00000311f7812 */ /* 0x000fc400078ec0ff */
[----:B------:R-:W-:Y:S01]  /*46e0*/  LOP3.LUT R34, R47, 0x7ff00000, RZ, 0xc0, !PT ;  /* 0x7ff000002f227812 */ /* 0x000fe200078ec0ff */
[----:B------:R-:W-:-:S03]  /*46f0*/  @!P0 DMUL R44, R46, 8.98846567431157953865e+307 ;  /* 0x7fe000002e2c8828 */ /* 0x000fc60000000000 */
[----:B------:R-:W-:Y:S01]  /*4700*/  ISETP.GE.U32.AND P2, PT, R31, R34, PT ;  /* 0x000000221f00720c */ /* 0x000fe20003f46070 */
[----:B------:R-:W-:Y:S01]  /*4710*/  @!P3 IMAD.MOV.U32 R86, RZ, RZ, RZ ;  /* 0x000000ffff56b224 */ /* 0x000fe200078e00ff */
[----:B------:R-:W-:Y:S01]  /*4720*/  @!P3 LOP3.LUT R32, R47, 0x7ff00000, RZ, 0xc0, !PT ;  /* 0x7ff000002f20b812 */ /* 0x000fe200078ec0ff */
[----:B------:R-:W0:Y:S03]  /*4730*/  MUFU.RCP64H R85, R45 ;  /* 0x0000002d00557308 */ /* 0x000e260000001800 */
[----:B------:R-:W-:Y:S01]  /*4740*/  @!P3 ISETP.GE.U32.AND P4, PT, R31, R32, PT ;  /* 0x000000201f00b20c */ /* 0x000fe20003f86070 */
[----:B------:R-:W-:Y:S01]  /*4750*/  IMAD.MOV.U32 R32, RZ, RZ, 0x1ca00000 ;  /* 0x1ca00000ff207424 */ /* 0x000fe200078e00ff */
[----:B------:R-:W-:-:S04]  /*4760*/  @!P0 LOP3.LUT R34, R45, 0x7ff00000, RZ, 0xc0, !PT ;  /* 0x7ff000002d228812 */ /* 0x000fc800078ec0ff */
[----:B------:R-:W-:-:S04]  /*4770*/  @!P3 SEL R33, R32, 0x63400000, !P4 ;  /* 0x634000002021b807 */ /* 0x000fc80006000000 */
[----:B------:R-:W-:Y:S01]  /*4780*/  @!P3 LOP3.LUT R33, R33, 0x80000000, R49, 0xf8, !PT ;  /* 0x800000002121b812 */ /* 0x000fe200078ef831 */
[----:B0-----:R-:W-:-:S03]  /*4790*/  DFMA R50, R84, -R44, 1 ;  /* 0x3ff000005432742b */ /* 0x001fc6000000082c */
[----:B------:R-:W-:Y:S01]  /*47a0*/  @!P3 LOP3.LUT R87, R33, 0x100000, RZ, 0xfc, !PT ;  /* 0x001000002157b812 */ /* 0x000fe200078efcff */
[----:B------:R-:W-:-:S04]  /*47b0*/  IMAD.MOV.U32 R33, RZ, RZ, R31 ;  /* 0x000000ffff217224 */ /* 0x000fc800078e001f */
[----:B------:R-:W-:-:S08]  /*47c0*/  DFMA R50, R50, R50, R50 ;  /* 0x000000323232722b */ /* 0x000fd00000000032 */
[----:B------:R-:W-:Y:S01]  /*47d0*/  DFMA R84, R84, R50, R84 ;  /* 0x000000325454722b */ /* 0x000fe20000000054 */
[----:B------:R-:W-:Y:S01]  /*47e0*/  SEL R51, R32, 0x63400000, !P2 ;  /* 0x6340000020337807 */ /* 0x000fe20005000000 */
[----:B------:R-:W-:-:S03]  /*47f0*/  IMAD.MOV.U32 R50, RZ, RZ, R48 ;  /* 0x000000ffff327224 */ /* 0x000fc600078e0030 */
[----:B------:R-:W-:-:S03]  /*4800*/  LOP3.LUT R51, R51, 0x800fffff, R49, 0xf8, !PT ;  /* 0x800fffff33337812 */ /* 0x000fc600078ef831 */
[----:B------:R-:W-:-:S03]  /*4810*/  DFMA R54, R84, -R44, 1 ;  /* 0x3ff000005436742b */ /* 0x000fc6000000082c */
[----:B------:R-:W-:-:S05]  /*4820*/  @!P3 DFMA R50, R50, 2, -R86 ;  /* 0x400000003232b82b */ /* 0x000fca0000000856 */
[----:B------:R-:W-:-:S05]  /*4830*/  DFMA R84, R84, R54, R84 ;  /* 0x000000365454722b */ /* 0x000fca0000000054 */
[----:B------:R-:W-:-:S03]  /*4840*/  @!P3 LOP3.LUT R33, R51, 0x7ff00000, RZ, 0xc0, !PT ;  /* 0x7ff000003321b812 */ /* 0x000fc600078ec0ff */
[----:B------:R-:W-:Y:S02]  /*4850*/  DMUL R54, R84, R50 ;  /* 0x0000003254367228 */ /* 0x000fe40000000000 */
[----:B------:R-:W-:-:S05]  /*4860*/  VIADD R35, R33, 0xffffffff ;  /* 0xffffffff21237836 */ /* 0x000fca0000000000 */
[----:B------:R-:W-:Y:S01]  /*4870*/  ISETP.GT.U32.AND P0, PT, R35, 0x7feffffe, PT ;  /* 0x7feffffe2300780c */ /* 0x000fe20003f04070 */
[----:B------:R-:W-:Y:S01]  /*4880*/  DFMA R86, R54, -R44, R50 ;  /* 0x8000002c3656722b */ /* 0x000fe20000000032 */
[----:B------:R-:W-:-:S04]  /*4890*/  IADD3 R35, PT, PT, R34, -0x1, RZ ;  /* 0xffffffff22237810 */ /* 0x000fc80007ffe0ff */
[----:B------:R-:W-:-:S03]  /*48a0*/  ISETP.GT.U32.OR P0, PT, R35, 0x7feffffe, P0 ;  /* 0x7feffffe2300780c */ /* 0x000fc60000704470 */
[----:B------:R-:W-:-:S10]  /*48b0*/  DFMA R54, R84, R86, R54 ;  /* 0x000000565436722b */ /* 0x000fd40000000036 */
[----:B------:R-:W-:Y:S05]  /*48c0*/  @P0 BRA `(.L_x_101) ;  /* 0x0000000000740947 */ /* 0x000fea0003800000 */
[----:B------:R-:W-:-:S04]  /*48d0*/  LOP3.LUT R34, R47, 0x7ff00000, RZ, 0xc0, !PT ;  /* 0x7ff000002f227812 */ /* 0x000fc800078ec0ff */
[CC--:B------:R-:W-:Y:S02]  /*48e0*/  VIADDMNMX R33, R31.reuse, -R34.reuse, 0xb9600000, !PT ;  /* 0xb96000001f217446 */ /* 0x0c0fe40007800922 */
[----:B------:R-:W-:Y:S01]  /*48f0*/  ISETP.GE.U32.AND P0, PT, R31, R34, PT ;  /* 0x000000221f00720c */ /* 0x000fe20003f06070 */
[----:B------:R-:W-:Y:S01]  /*4900*/  IMAD.MOV.U32 R34, RZ, RZ, RZ ;  /* 0x000000ffff227224 */ /* 0x000fe200078e00ff */
[----:B------:R-:W-:Y:S02]  /*4910*/  VIMNMX R33, PT, PT, R33, 0x46a00000, PT ;  /* 0x46a0000021217848 */ /* 0x000fe40003fe0100 */
[----:B------:R-:W-:-:S05]  /*4920*/  SEL R32, R32, 0x63400000, !P0 ;  /* 0x6340000020207807 */ /* 0x000fca0004000000 */
[----:B------:R-:W-:-:S04]  /*4930*/  IMAD.IADD R32, R33, 0x1, -R32 ;  /* 0x0000000121207824 */ /* 0x000fc800078e0a20 */
[----:B------:R-:W-:-:S06]  /*4940*/  VIADD R35, R32, 0x7fe00000 ;  /* 0x7fe0000020237836 */ /* 0x000fcc0000000000 */
[----:B------:R-:W-:-:S10]  /*4950*/  DMUL R84, R54, R34 ;  /* 0x0000002236547228 */ /* 0x000fd40000000000 */
[----:B------:R-:W-:-:S13]  /*4960*/  FSETP.GTU.AND P0, PT, |R85|, 1.469367938527859385e-39, PT ;  /* 0x001000005500780b */ /* 0x000fda0003f0c200 */
[----:B------:R-:W-:Y:S05]  /*4970*/  @P0 BRA `(.L_x_102) ;  /* 0x0000000000a80947 */ /* 0x000fea0003800000 */
[----:B------:R-:W-:-:S06]  /*4980*/  DFMA R44, R54, -R44, R50 ;  /* 0x8000002c362c722b */ /* 0x000fcc0000000032 */
[----:B------:R-:W-:-:S04]  /*4990*/  IMAD.MOV.U32 R44, RZ, RZ, RZ ;  /* 0x000000ffff2c7224 */ /* 0x000fc800078e00ff */
[C---:B------:R-:W-:Y:S02]  /*49a0*/  FSETP.NEU.AND P0, PT, R45.reuse, RZ, PT ;  /* 0x000000ff2d00720b */ /* 0x040fe40003f0d000 */
[----:B------:R-:W-:-:S04]  /*49b0*/  LOP3.LUT R46, R45, 0x80000000, R47, 0x48, !PT ;  /* 0x800000002d2e7812 */ /* 0x000fc800078e482f */
[----:B------:R-:W-:-:S07]  /*49c0*/  LOP3.LUT R45, R46, R35, RZ, 0xfc, !PT ;  /* 0x000000232e2d7212 */ /* 0x000fce00078efcff */
[----:B------:R-:W-:Y:S05]  /*49d0*/  @!P0 BRA `(.L_x_102) ;  /* 0x0000000000908947 */ /* 0x000fea0003800000 */
[----:B------:R-:W-:Y:S01]  /*49e0*/  IMAD.MOV R35, RZ, RZ, -R32 ;  /* 0x000000ffff237224 */ /* 0x000fe200078e0a20 */
[----:B------:R-:W-:Y:S02]  /*49f0*/  MOV R34, RZ ;  /* 0x000000ff00227202 */ /* 0x000fe40000000f00 */
[----:B------:R-:W-:-:S04]  /*4a00*/  IADD3 R32, PT, PT, -R32, -0x43300000, RZ ;  /* 0xbcd0000020207810 */ /* 0x000fc80007ffe1ff */
[----:B------:R-:W-:Y:S02]  /*4a10*/  DFMA R34, R84, -R34, R54 ;  /* 0x800000225422722b */ /* 0x000fe40000000036 */
[----:B------:R-:W-:-:S08]  /*4a20*/  DMUL.RP R54, R54, R44 ;  /* 0x0000002c36367228 */ /* 0x000fd00000008000 */
[----:B------:R-:W-:Y:S02]  /*4a30*/  FSETP.NEU.AND P0, PT, |R35|, R32, PT ;  /* 0x000000202300720b */ /* 0x000fe40003f0d200 */
[----:B------:R-:W-:Y:S02]  /*4a40*/  LOP3.LUT R46, R55, R46, RZ, 0x3c, !PT ;  /* 0x0000002e372e7212 */ /* 0x000fe400078e3cff */
[----:B------:R-:W-:Y:S02]  /*4a50*/  FSEL R32, R54, R84, !P0 ;  /* 0x0000005436207208 */ /* 0x000fe40004000000 */
[----:B------:R-:W-:-:S03]  /*4a60*/  FSEL R33, R46, R85, !P0 ;  /* 0x000000552e217208 */ /* 0x000fc60004000000 */
[----:B------:R-:W-:Y:S02]  /*4a70*/  IMAD.MOV.U32 R84, RZ, RZ, R32 ;  /* 0x000000ffff547224 */ /* 0x000fe400078e0020 */
[----:B------:R-:W-:Y:S01]  /*4a80*/  IMAD.MOV.U32 R85, RZ, RZ, R33 ;  /* 0x000000ffff557224 */ /* 0x000fe200078e0021 */
[----:B------:R-:W-:Y:S06]  /*4a90*/  BRA `(.L_x_102) ;  /* 0x0000000000607947 */ /* 0x000fec0003800000 */
.L_x_101:
[----:B------:R-:W-:-:S14]  /*4aa0*/  DSETP.NAN.AND P0, PT, R48, R48, PT ;  /* 0x000000303000722a */ /* 0x000fdc0003f08000 */
[----:B------:R-:W-:Y:S05]  /*4ab0*/  @P0 BRA `(.L_x_103) ;  /* 0x00000000004c0947 */ /* 0x000fea0003800000 */
[----:B------:R-:W-:-:S14]  /*4ac0*/  DSETP.NAN.AND P0, PT, R46, R46, PT ;  /* 0x0000002e2e00722a */ /* 0x000fdc0003f08000 */
[----:B------:R-:W-:Y:S05]  /*4ad0*/  @P0 BRA `(.L_x_104) ;  /* 0x0000000000340947 */ /* 0x000fea0003800000 */
[----:B------:R-:W-:Y:S01]  /*4ae0*/  ISETP.NE.AND P0, PT, R33, R34, PT ;  /* 0x000000222100720c */ /* 0x000fe20003f05270 */
[----:B------:R-:W-:Y:S02]  /*4af0*/  IMAD.MOV.U32 R84, RZ, RZ, 0x0 ;  /* 0x00000000ff547424 */ /* 0x000fe400078e00ff */
[----:B------:R-:W-:-:S10]  /*4b00*/  IMAD.MOV.U32 R85, RZ, RZ, -0x80000 ;  /* 0xfff80000ff557424 */ /* 0x000fd400078e00ff */
[----:B------:R-:W-:Y:S05]  /*4b10*/  @!P0 BRA `(.L_x_102) ;  /* 0x0000000000408947 */ /* 0x000fea0003800000 */
[----:B------:R-:W-:Y:S02]  /*4b20*/  ISETP.NE.AND P0, PT, R33, 0x7ff00000, PT ;  /* 0x7ff000002100780c */ /* 0x000fe40003f05270 */
[----:B------:R-:W-:Y:S02]  /*4b30*/  LOP3.LUT R47, R49, 0x80000000, R47, 0x48, !PT ;  /* 0x80000000312f7812 */ /* 0x000fe400078e482f */
[----:B------:R-:W-:-:S13]  /*4b40*/  ISETP.EQ.OR P0, PT, R34, RZ, !P0 ;  /* 0x000000ff2200720c */ /* 0x000fda0004702670 */
[----:B------:R-:W-:Y:S01]  /*4b50*/  @P0 LOP3.LUT R31, R47, 0x7ff00000, RZ, 0xfc, !PT ;  /* 0x7ff000002f1f0812 */ /* 0x000fe200078efcff */
[----:B------:R-:W-:Y:S01]  /*4b60*/  @!P0 IMAD.MOV.U32 R84, RZ, RZ, RZ ;  /* 0x000000ffff548224 */ /* 0x000fe200078e00ff */
[----:B------:R-:W-:Y:S01]  /*4b70*/  @!P0 MOV R85, R47 ;  /* 0x0000002f00558202 */ /* 0x000fe20000000f00 */
[----:B------:R-:W-:Y:S02]  /*4b80*/  @P0 IMAD.MOV.U32 R84, RZ, RZ, RZ ;  /* 0x000000ffff540224 */ /* 0x000fe400078e00ff */
[----:B------:R-:W-:Y:S01]  /*4b90*/  @P0 IMAD.MOV.U32 R85, RZ, RZ, R31 ;  /* 0x000000ffff550224 */ /* 0x000fe200078e001f */
[----:B------:R-:W-:Y:S06]  /*4ba0*/  BRA `(.L_x_102) ;  /* 0x00000000001c7947 */ /* 0x000fec0003800000 */
.L_x_104:
[----:B------:R-:W-:Y:S01]  /*4bb0*/  LOP3.LUT R31, R47, 0x80000, RZ, 0xfc, !PT ;  /* 0x000800002f1f7812 */ /* 0x000fe200078efcff */
[----:B------:R-:W-:-:S04]  /*4bc0*/  IMAD.MOV.U32 R84, RZ, RZ, R46 ;  /* 0x000000ffff547224 */ /* 0x000fc800078e002e */
[----:B------:R-:W-:Y:S01]  /*4bd0*/  IMAD.MOV.U32 R85, RZ, RZ, R31 ;  /* 0x000000ffff557224 */ /* 0x000fe200078e001f */
[----:B------:R-:W-:Y:S06]  /*4be0*/  BRA `(.L_x_102) ;  /* 0x00000000000c7947 */ /* 0x000fec0003800000 */
.L_x_103:
[----:B------:R-:W-:Y:S01]  /*4bf0*/  LOP3.LUT R31, R49, 0x80000, RZ, 0xfc, !PT ;  /* 0x00080000311f7812 */ /* 0x000fe200078efcff */
[----:B------:R-:W-:-:S03]  /*4c00*/  IMAD.MOV.U32 R84, RZ, RZ, R48 ;  /* 0x000000ffff547224 */ /* 0x000fc600078e0030 */
[----:B------:R-:W-:-:S07]  /*4c10*/  MOV R85, R31 ;  /* 0x0000001f00557202 */ /* 0x000fce0000000f00 */
.L_x_102:
[----:B------:R-:W-:Y:S05]  /*4c20*/  BSYNC.RECONVERGENT B0 ;  /* 0x0000000000007941 */ /* 0x000fea0003800200 */
.L_x_100:
[----:B------:R-:W-:Y:S02]  /*4c30*/  IMAD.MOV.U32 R34, RZ, RZ, R30 ;  /* 0x000000ffff227224 */ /* 0x000fe400078e001e */
[----:B------:R-:W-:Y:S02]  /*4c40*/  IMAD.MOV.U32 R35, RZ, RZ, 0x0 ;  /* 0x00000000ff237424 */ /* 0x000fe400078e00ff */
[----:B------:R-:W-:Y:S02]  /*4c50*/  IMAD.MOV.U32 R32, RZ, RZ, R84 ;  /* 0x000000ffff207224 */ /* 0x000fe400078e0054 */
[----:B------:R-:W-:Y:S01]  /*4c60*/  IMAD.MOV.U32 R31, RZ, RZ, R85 ;  /* 0x000000ffff1f7224 */ /* 0x000fe200078e0055 */
[----:B------:R-:W-:Y:S06]  /*4c70*/  RET.REL.NODEC R34 `(_Z10gpu_renderP6uchar45pointS1_iidS1_S_P7polygoni) ;  /* 0xffffffb022e07950 */ /* 0x000fec0003c3ffff */
        .weak           $__internal_2_$__cuda_sm20_dsqrt_rn_f64_mediumpath_v1
        .type           $__internal_2_$__cuda_sm20_dsqrt_rn_f64_mediumpath_v1,@function
        .size           $__internal_2_$__cuda_sm20_dsqrt_rn_f64_mediumpath_v1,($_Z10gpu_renderP6uchar45pointS1_iidS1_S_P7polygoni$__internal_trig_reduction_slowpathd - $__internal_2_$__cuda_sm20_dsqrt_rn_f64_mediumpath_v1)
$__internal_2_$__cuda_sm20_dsqrt_rn_f64_mediumpath_v1:
[----:B------:R-:W-:Y:S01]  /*4c80*/  ISETP.GE.U32.AND P0, PT, R45, -0x3400000, PT ;  /* 0xfcc000002d00780c */ /* 0x000fe20003f06070 */
[----:B------:R-:W-:-:S12]  /*4c90*/  BSSY.RECONVERGENT B3, `(.L_x_105) ;  /* 0x0000023000037945 */ /* 0x000fd80003800200 */
[----:B------:R-:W-:Y:S05]  /*4ca0*/  @!P0 BRA `(.L_x_106) ;  /* 0x0000000000208947 */ /* 0x000fea0003800000 */
[----:B------:R-:W-:-:S10]  /*4cb0*/  DFMA.RM R34, R34, R30, R32 ;  /* 0x0000001e2222722b */ /* 0x000fd40000004020 */
[----:B------:R-:W-:-:S05]  /*4cc0*/  IADD3 R30, P0, PT, R34, 0x1, RZ ;  /* 0x00000001221e7810 */ /* 0x000fca0007f1e0ff */
[----:B------:R-:W-:-:S06]  /*4cd0*/  IMAD.X R31, RZ, RZ, R35, P0 ;  /* 0x000000ffff1f7224 */ /* 0x000fcc00000e0623 */
[----:B------:R-:W-:-:S08]  /*4ce0*/  DFMA.RP R22, -R34, R30, R22 ;  /* 0x0000001e2216722b */ /* 0x000fd00000008116 */
[----:B------:R-:W-:-:S06]  /*4cf0*/  DSETP.GT.AND P0, PT, R22, RZ, PT ;  /* 0x000000ff1600722a */ /* 0x000fcc0003f04000 */
[----:B------:R-:W-:Y:S02]  /*4d00*/  FSEL R30, R30, R34, P0 ;  /* 0x000000221e1e7208 */ /* 0x000fe40000000000 */
[----:B------:R-:W-:Y:S01]  /*4d10*/  FSEL R31, R31, R35, P0 ;  /* 0x000000231f1f7208 */ /* 0x000fe20000000000 */
[----:B------:R-:W-:Y:S06]  /*4d20*/  BRA `(.L_x_107) ;  /* 0x0000000000647947 */ /* 0x000fec0003800000 */
.L_x_106:
[----:B------:R-:W-:-:S14]  /*4d30*/  DSETP.NE.AND P0, PT, R22, RZ, PT ;  /* 0x000000ff1600722a */ /* 0x000fdc0003f05000 */
[----:B------:R-:W-:Y:S05]  /*4d40*/  @!P0 BRA `(.L_x_108) ;  /* 0x0000000000588947 */ /* 0x000fea0003800000 */
[----:B------:R-:W-:-:S13]  /*4d50*/  ISETP.GE.AND P0, PT, R23, RZ, PT ;  /* 0x000000ff1700720c */ /* 0x000fda0003f06270 */
[----:B------:R-:W-:Y:S01]  /*4d60*/  @!P0 MOV R30, 0x0 ;  /* 0x00000000001e8802 */ /* 0x000fe20000000f00 */
[----:B------:R-:W-:Y:S01]  /*4d70*/  @!P0 IMAD.MOV.U32 R31, RZ, RZ, -0x80000 ;  /* 0xfff80000ff1f8424 */ /* 0x000fe200078e00ff */
[----:B------:R-:W-:Y:S06]  /*4d80*/  @!P0 BRA `(.L_x_107) ;  /* 0x00000000004c8947 */ /* 0x000fec0003800000 */
[----:B------:R-:W-:-:S13]  /*4d90*/  ISETP.GT.AND P0, PT, R23, 0x7fefffff, PT ;  /* 0x7fefffff1700780c */ /* 0x000fda0003f04270 */
[----:B------:R-:W-:Y:S05]  /*4da0*/  @P0 BRA `(.L_x_108) ;  /* 0x0000000000400947 */ /* 0x000fea0003800000 */
[----:B------:R-:W-:Y:S01]  /*4db0*/  DMUL R22, R22, 8.11296384146066816958e+31 ;  /* 0x4690000016167828 */ /* 0x000fe20000000000 */
[----:B------:R-:W-:Y:S02]  /*4dc0*/  IMAD.MOV.U32 R30, RZ, RZ, RZ ;  /* 0x000000ffff1e7224 */ /* 0x000fe400078e00ff */
[----:B------:R-:W-:Y:S02]  /*4dd0*/  IMAD.MOV.U32 R34, RZ, RZ, 0x0 ;  /* 0x00000000ff227424 */ /* 0x000fe400078e00ff */
[----:B------:R-:W-:Y:S01]  /*4de0*/  IMAD.MOV.U32 R35, RZ, RZ, 0x3fd80000 ;  /* 0x3fd80000ff237424 */ /* 0x000fe200078e00ff */
[----:B------:R-:W0:Y:S02]  /*4df0*/  MUFU.RSQ64H R31, R23 ;  /* 0x00000017001f7308 */ /* 0x000e240000001c00 */
[----:B0-----:R-:W-:-:S08]  /*4e00*/  DMUL R32, R30, R30 ;  /* 0x0000001e1e207228 */ /* 0x001fd00000000000 */
[----:B------:R-:W-:-:S08]  /*4e10*/  DFMA R32, R22, -R32, 1 ;  /* 0x3ff000001620742b */ /* 0x000fd00000000820 */
[----:B------:R-:W-:Y:S02]  /*4e20*/  DFMA R34, R32, R34, 0.5 ;  /* 0x3fe000002022742b */ /* 0x000fe40000000022 */
[----:B------:R-:W-:-:S08]  /*4e30*/  DMUL R32, R30, R32 ;  /* 0x000000201e207228 */ /* 0x000fd00000000000 */
[----:B------:R-:W-:-:S08]  /*4e40*/  DFMA R32, R34, R32, R30 ;  /* 0x000000202220722b */ /* 0x000fd0000000001e */
[----:B------:R-:W-:Y:S02]  /*4e50*/  DMUL R30, R22, R32 ;  /* 0x00000020161e7228 */ /* 0x000fe40000000000 */
[----:B------:R-:W-:-:S06]  /*4e60*/  VIADD R33, R33, 0xfff00000 ;  /* 0xfff0000021217836 */ /* 0x000fcc0000000000 */
[----:B------:R-:W-:-:S08]  /*4e70*/  DFMA R34, R30, -R30, R22 ;  /* 0x8000001e1e22722b */ /* 0x000fd00000000016 */
[----:B------:R-:W-:-:S10]  /*4e80*/  DFMA R30, R32, R34, R30 ;  /* 0x00000022201e722b */ /* 0x000fd4000000001e */
[----:B------:R-:W-:Y:S01]  /*4e90*/  IADD3 R31, PT, PT, R31, -0x3500000, RZ ;  /* 0xfcb000001f1f7810 */ /* 0x000fe20007ffe0ff */
[----:B------:R-:W-:Y:S06]  /*4ea0*/  BRA `(.L_x_107) ;  /* 0x0000000000047947 */ /* 0x000fec0003800000 */
.L_x_108:
[----:B------:R-:W-:-:S11]  /*4eb0*/  DADD R30, R22, R22 ;  /* 0x00000000161e7229 */ /* 0x000fd60000000016 */
.L_x_107:
[----:B------:R-:W-:Y:S05]  /*4ec0*/  BSYNC.RECONVERGENT B3 ;  /* 0x0000000000037941 */ /* 0x000fea0003800200 */
.L_x_105:
[----:B------:R-:W-:Y:S02]  /*4ed0*/  IMAD.MOV.U32 R45, RZ, RZ, 0x0 ;  /* 0x00000000ff2d7424 */ /* 0x000fe400078e00ff */
[----:B------:R-:W-:Y:S02]  /*4ee0*/  IMAD.MOV.U32 R76, RZ, RZ, R30 ;  /* 0x000000ffff4c7224 */ /* 0x000fe400078e001e */
[----:B------:R-:W-:Y:S01]  /*4ef0*/  IMAD.MOV.U32 R77, RZ, RZ, R31 ;  /* 0x000000ffff4d7224 */ /* 0x000fe200078e001f */
[----:B------:R-:W-:Y:S06]  /*4f00*/  RET.REL.NODEC R44 `(_Z10gpu_renderP6uchar45pointS1_iidS1_S_P7polygoni) ;  /* 0xffffffb02c3c7950 */ /* 0x000fec0003c3ffff */
        .type           $_Z10gpu_renderP6uchar45pointS1_iidS1_S_P7polygoni$__internal_trig_reduction_slowpathd,@function
        .size           $_Z10gpu_renderP6uchar45pointS1_iidS1_S_P7polygoni$__internal_trig_reduction_slowpathd,(.L_x_120 - $_Z10gpu_renderP6uchar45pointS1_iidS1_S_P7polygoni$__internal_trig_reduction_slowpathd)
$_Z10gpu_renderP6uchar45pointS1_iidS1_S_P7polygoni$__internal_trig_reduction_slowpathd:
[----:B------:R-:W-:Y:S01]  /*4f10*/  SHF.R.U32.HI R10, RZ, 0x14, R33 ;  /* 0x00000014ff0a7819 */ /* 0x000fe20000011621 */
[----:B------:R-:W-:-:S03]  /*4f20*/  IMAD.MOV.U32 R0, RZ, RZ, RZ ;  /* 0x000000ffff007224 */ /* 0x000fc600078e00ff */
[----:B------:R-:W-:-:S04]  /*4f30*/  LOP3.LUT R2, R10, 0x7ff, RZ, 0xc0, !PT ;  /* 0x000007ff0a027812 */ /* 0x000fc800078ec0ff */
[----:B------:R-:W-:-:S13]  /*4f40*/  ISETP.NE.AND P0, PT, R2, 0x7ff, PT ;  /* 0x000007ff0200780c */ /* 0x000fda0003f05270 */
[----:B------:R-:W-:Y:S05]  /*4f50*/  @!P0 BRA `(.L_x_109) ;  /* 0x0000000800448947 */ /* 0x000fea0003800000 */
[----:B------:R-:W-:Y:S01]  /*4f60*/  VIADD R0, R2, 0xfffffc00 ;  /* 0xfffffc0002007836 */ /* 0x000fe20000000000 */
[----:B------:R-:W-:Y:S01]  /*4f70*/  BSSY.RECONVERGENT B2, `(.L_x_110) ;  /* 0x000002e000027945 */ /* 0x000fe20003800200 */
[----:B------:R-:W-:-:S03]  /*4f80*/  CS2R R16, SRZ ;  /* 0x0000000000107805 */ /* 0x000fc6000001ff00 */
[----:B------:R-:W-:Y:S02]  /*4f90*/  SHF.R.U32.HI R13, RZ, 0x6, R0 ;  /* 0x00000006ff0d7819 */ /* 0x000fe40000011600 */
[----:B------:R-:W-:Y:S02]  /*4fa0*/  ISETP.GE.U32.AND P0, PT, R0, 0x80, PT ;  /* 0x000000800000780c */ /* 0x000fe40003f06070 */
[C---:B------:R-:W-:Y:S02]  /*4fb0*/  IADD3 R0, PT, PT, -R13.reuse, 0x13, RZ ;  /* 0x000000130d007810 */ /* 0x040fe40007ffe1ff */
[----:B------:R-:W-:Y:S02]  /*4fc0*/  IADD3 R2, PT, PT, -R13, 0xf, RZ ;  /* 0x0000000f0d027810 */ /* 0x000fe40007ffe1ff */
[----:B------:R-:W-:-:S04]  /*4fd0*/  SEL R12, R0, 0x12, P0 ;  /* 0x00000012000c7807 */ /* 0x000fc80000000000 */
[----:B------:R-:W-:-:S13]  /*4fe0*/  ISETP.GE.AND P0, PT, R2, R12, PT ;  /* 0x0000000c0200720c */ /* 0x000fda0003f06270 */
[----:B------:R-:W-:Y:S05]  /*4ff0*/  @P0 BRA `(.L_x_111) ;  /* 0x0000000000940947 */ /* 0x000fea0003800000 */
[----:B------:R-:W0:Y:S01]  /*5000*/  LDC.64 R18, c[0x0][0x358] ;  /* 0x0000d600ff127b82 */ /* 0x000e220000000a00 */
[C---:B------:R-:W-:Y:S01]  /*5010*/  SHF.L.U64.HI R3, R32.reuse, 0xb, R33 ;  /* 0x0000000b20037819 */ /* 0x040fe20000010221 */
[----:B------:R-:W-:Y:S01]  /*5020*/  BSSY.RECONVERGENT B3, `(.L_x_112) ;  /* 0x0000021000037945 */ /* 0x000fe20003800200 */
[----:B------:R-:W-:Y:S01]  /*5030*/  SHF.L.U32 R11, R32, 0xb, RZ ;  /* 0x0000000b200b7819 */ /* 0x000fe200000006ff */
[----:B------:R-:W-:Y:S01]  /*5040*/  IMAD.MOV.U32 R7, RZ, RZ, R2 ;  /* 0x000000ffff077224 */ /* 0x000fe200078e0002 */
[----:B------:R-:W-:Y:S01]  /*5050*/  IADD3 R0, PT, PT, RZ, -R13, -R12 ;  /* 0x8000000dff007210 */ /* 0x000fe20007ffe80c */
[----:B------:R-:W-:Y:S01]  /*5060*/  IMAD.MOV.U32 R6, RZ, RZ, RZ ;  /* 0x000000ffff067224 */ /* 0x000fe200078e00ff */
[----:B------:R-:W-:Y:S02]  /*5070*/  CS2R R16, SRZ ;  /* 0x0000000000107805 */ /* 0x000fe4000001ff00 */
[----:B------:R-:W-:-:S07]  /*5080*/  LOP3.LUT R15, R3, 0x80000000, RZ, 0xfc, !PT ;  /* 0x80000000030f7812 */ /* 0x000fce00078efcff */
.L_x_113:
[----:B------:R-:W1:Y:S01]  /*5090*/  LDC.64 R2, c[0x4][RZ] ;  /* 0x01000000ff027b82 */ /* 0x000e620000000a00 */
[----:B0-----:R-:W-:Y:S02]  /*50a0*/  R2UR UR4, R18 ;  /* 0x00000000120472ca */ /* 0x001fe400000e0000 */
[----:B------:R-:W-:Y:S01]  /*50b0*/  R2UR UR5, R19 ;  /* 0x00000000130572ca */ /* 0x000fe200000e0000 */
[----:B-1----:R-:W-:-:S12]  /*50c0*/  IMAD.WIDE R2, R7, 0x8, R2 ;  /* 0x0000000807027825 */ /* 0x002fd800078e0202 */
[----:B------:R-:W2:Y:S01]  /*50d0*/  LDG.E.64.CONSTANT R2, desc[UR4][R2.64] ;  /* 0x0000000402027981 */ /* 0x000ea2000c1e9b00 */
[----:B------:R-:W-:Y:S02]  /*50e0*/  VIADD R0, R0, 0x1 ;  /* 0x0000000100007836 */ /* 0x000fe40000000000 */
[----:B------:R-:W-:Y:S02]  /*50f0*/  VIADD R7, R7, 0x1 ;  /* 0x0000000107077836 */ /* 0x000fe40000000000 */
[----:B--2---:R-:W-:-:S04]  /*5100*/  IMAD.WIDE.U32 R4, P2, R2, R11, R16 ;  /* 0x0000000b02047225 */ /* 0x004fc80007840010 */
[----:B------:R-:W-:Y:S02]  /*5110*/  IMAD R9, R2, R15, RZ ;  /* 0x0000000f02097224 */ /* 0x000fe400078e02ff */
[CC--:B------:R-:W-:Y:S02]  /*5120*/  IMAD R14, R3.reuse, R11.reuse, RZ ;  /* 0x0000000b030e7224 */ /* 0x0c0fe400078e02ff */
[----:B------:R-:W-:Y:S01]  /*5130*/  IMAD.HI.U32 R17, R3, R11, RZ ;  /* 0x0000000b03117227 */ /* 0x000fe200078e00ff */
[----:B------:R-:W-:-:S03]  /*5140*/  IADD3 R5, P0, PT, R9, R5, RZ ;  /* 0x0000000509057210 */ /* 0x000fc60007f1e0ff */
[----:B------:R-:W-:Y:S01]  /*5150*/  IMAD R9, R6, 0x8, R1 ;  /* 0x0000000806097824 */ /* 0x000fe200078e0201 */
[----:B------:R-:W-:Y:S01]  /*5160*/  IADD3 R5, P1, PT, R14, R5, RZ ;  /* 0x000000050e057210 */ /* 0x000fe20007f3e0ff */
[----:B------:R-:W-:-:S04]  /*5170*/  IMAD.HI.U32 R14, R2, R15, RZ ;  /* 0x0000000f020e7227 */ /* 0x000fc800078e00ff */
[----:B------:R-:W-:Y:S01]  /*5180*/  IMAD.X R2, RZ, RZ, R14, P2 ;  /* 0x000000ffff027224 */ /* 0x000fe200010e060e */
[----:B------:R1:W-:Y:S01]  /*5190*/  STL.64 [R9], R4 ;  /* 0x0000000409007387 */ /* 0x0003e20000100a00 */
[----:B------:R-:W-:-:S03]  /*51a0*/  IMAD.HI.U32 R14, R3, R15, RZ ;  /* 0x0000000f030e7227 */ /* 0x000fc600078e00ff */
[----:B------:R-:W-:Y:S01]  /*51b0*/  IADD3.X R2, P0, PT, R17, R2, RZ, P0, !PT ;  /* 0x0000000211027210 */ /* 0x000fe2000071e4ff */
[----:B------:R-:W-:Y:S02]  /*51c0*/  IMAD R3, R3, R15, RZ ;  /* 0x0000000f03037224 */ /* 0x000fe400078e02ff */
[----:B------:R-:W-:-:S03]  /*51d0*/  VIADD R6, R6, 0x1 ;  /* 0x0000000106067836 */ /* 0x000fc60000000000 */
[----:B------:R-:W-:Y:S02]  /*51e0*/  IADD3.X R16, P1, PT, R3, R2, RZ, P1, !PT ;  /* 0x0000000203107210 */ /* 0x000fe40000f3e4ff */
[----:B------:R-:W-:Y:S02]  /*51f0*/  IADD3.X R2, PT, PT, R14, RZ, RZ, P0, !PT ;  /* 0x000000ff0e027210 */ /* 0x000fe400007fe4ff */
[----:B------:R-:W-:-:S03]  /*5200*/  ISETP.NE.AND P0, PT, R0, -0xf, PT ;  /* 0xfffffff10000780c */ /* 0x000fc60003f05270 */
[----:B------:R-:W-:-:S10]  /*5210*/  IMAD.X R17, RZ, RZ, R2, P1 ;  /* 0x000000ffff117224 */ /* 0x000fd400008e0602 */
[----:B-1----:R-:W-:Y:S05]  /*5220*/  @P0 BRA `(.L_x_113) ;  /* 0xfffffffc00980947 */ /* 0x002fea000383ffff */
[----:B------:R-:W-:Y:S05]  /*5230*/  BSYNC.RECONVERGENT B3 ;  /* 0x0000000000037941 */ /* 0x000fea0003800200 */
.L_x_112:
[----:B------:R-:W-:-:S07]  /*5240*/  IMAD.MOV.U32 R2, RZ, RZ, R12 ;  /* 0x000000ffff027224 */ /* 0x000fce00078e000c */
.L_x_111:
[----:B------:R-:W-:Y:S05]  /*5250*/  BSYNC.RECONVERGENT B2 ;  /* 0x0000000000027941 */ /* 0x000fea0003800200 */
.L_x_110:
[----:B------:R-:W-:Y:S01]  /*5260*/  LOP3.LUT P0, R21, R10, 0x3f, RZ, 0xc0, !PT ;  /* 0x0000003f0a157812 */ /* 0x000fe2000780c0ff */
[----:B------:R-:W-:-:S05]  /*5270*/  IMAD.IADD R0, R13, 0x1, R2 ;  /* 0x000000010d007824 */ /* 0x000fca00078e0202 */
[----:B------:R-:W-:-:S05]  /*5280*/  LEA R19, R0, R1, 0x3 ;  /* 0x0000000100137211 */ /* 0x000fca00078e18ff */
[----:B------:R0:W-:Y:S04]  /*5290*/  STL.64 [R19+-0x78], R16 ;  /* 0xffff881013007387 */ /* 0x0001e80000100a00 */
[----:B------:R-:W2:Y:S04]  /*52a0*/  @P0 LDL.64 R6, [R1+0x8] ;  /* 0x0000080001060983 */ /* 0x000ea80000100a00 */
[----:B------:R-:W3:Y:S04]  /*52b0*/  LDL.64 R14, [R1+0x10] ;  /* 0x00001000010e7983 */ /* 0x000ee80000100a00 */
[----:B------:R-:W4:Y:S01]  /*52c0*/  LDL.64 R2, [R1+0x18] ;  /* 0x0000180001027983 */ /* 0x000f220000100a00 */
[----:B------:R-:W-:Y:S01]  /*52d0*/  @P0 LOP3.LUT R0, R21, 0x3f, RZ, 0x3c, !PT ;  /* 0x0000003f15000812 */ /* 0x000fe200078e3cff */
[----:B------:R-:W-:Y:S01]  /*52e0*/  BSSY.RECONVERGENT B2, `(.L_x_114) ;  /* 0x0000034000027945 */ /* 0x000fe20003800200 */
[----:B--2---:R-:W-:-:S02]  /*52f0*/  @P0 SHF.R.U64 R5, R6, 0x1, R7 ;  /* 0x0000000106050819 */ /* 0x004fc40000001207 */
[----:B------:R-:W-:Y:S02]  /*5300*/  @P0 SHF.R.U32.HI R7, RZ, 0x1, R7 ;  /* 0x00000001ff070819 */ /* 0x000fe40000011607 */
[--C-:B---3--:R-:W-:Y:S02]  /*5310*/  @P0 SHF.R.U32.HI R13, RZ, 0x1, R15.reuse ;  /* 0x00000001ff0d0819 */ /* 0x108fe4000001160f */
[C---:B------:R-:W-:Y:S02]  /*5320*/  @P0 SHF.R.U64 R11, R14.reuse, 0x1, R15 ;  /* 0x000000010e0b0819 */ /* 0x040fe4000000120f */
[CC--:B------:R-:W-:Y:S02]  /*5330*/  @P0 SHF.L.U32 R9, R14.reuse, R21.reuse, RZ ;  /* 0x000000150e090219 */ /* 0x0c0fe400000006ff */
[----:B------:R-:W-:Y:S02]  /*5340*/  @P0 SHF.R.U64 R4, R5, R0, R7 ;  /* 0x0000000005040219 */ /* 0x000fe40000001207 */
[----:B------:R-:W-:-:S02]  /*5350*/  @P0 SHF.L.U64.HI R6, R14, R21, R15 ;  /* 0x000000150e060219 */ /* 0x000fc4000001020f */
[-C--:B------:R-:W-:Y:S02]  /*5360*/  @P0 SHF.R.U32.HI R5, RZ, R0.reuse, R7 ;  /* 0x00000000ff050219 */ /* 0x080fe40000011607 */
[----:B----4-:R-:W-:Y:S02]  /*5370*/  @P0 SHF.L.U32 R7, R2, R21, RZ ;  /* 0x0000001502070219 */ /* 0x010fe400000006ff */
[----:B------:R-:W-:Y:S02]  /*5380*/  @P0 SHF.R.U64 R10, R11, R0, R13 ;  /* 0x000000000b0a0219 */ /* 0x000fe4000000120d */
[----:B------:R-:W-:Y:S02]  /*5390*/  @P0 LOP3.LUT R14, R9, R4, RZ, 0xfc, !PT ;  /* 0x00000004090e0212 */ /* 0x000fe400078efcff */
[----:B------:R-:W-:Y:S02]  /*53a0*/  @P0 LOP3.LUT R15, R6, R5, RZ, 0xfc, !PT ;  /* 0x00000005060f0212 */ /* 0x000fe400078efcff */
[----:B------:R-:W-:-:S02]  /*53b0*/  @P0 SHF.L.U64.HI R5, R2, R21, R3 ;  /* 0x0000001502050219 */ /* 0x000fc40000010203 */
[----:B------:R-:W-:Y:S01]  /*53c0*/  @P0 LOP3.LUT R2, R7, R10, RZ, 0xfc, !PT ;  /* 0x0000000a07020212 */ /* 0x000fe200078efcff */
[C---:B------:R-:W-:Y:S01]  /*53d0*/  IMAD.SHL.U32 R7, R14.reuse, 0x4, RZ ;  /* 0x000000040e077824 */ /* 0x040fe200078e00ff */
[----:B------:R-:W-:Y:S02]  /*53e0*/  @P0 SHF.R.U32.HI R0, RZ, R0, R13 ;  /* 0x00000000ff000219 */ /* 0x000fe4000001160d */
[----:B------:R-:W-:Y:S02]  /*53f0*/  SHF.L.U64.HI R13, R14, 0x2, R15 ;  /* 0x000000020e0d7819 */ /* 0x000fe4000001020f */
[----:B------:R-:W-:Y:S02]  /*5400*/  @P0 LOP3.LUT R3, R5, R0, RZ, 0xfc, !PT ;  /* 0x0000000005030212 */ /* 0x000fe400078efcff */
[----:B------:R-:W-:Y:S02]  /*5410*/  SHF.L.W.U32.HI R15, R15, 0x2, R2 ;  /* 0x000000020f0f7819 */ /* 0x000fe40000010e02 */
[----:B------:R-:W-:-:S02]  /*5420*/  IADD3 RZ, P0, PT, RZ, -R7, RZ ;  /* 0x80000007ffff7210 */ /* 0x000fc40007f1e0ff */
[----:B------:R-:W-:Y:S02]  /*5430*/  LOP3.LUT R4, RZ, R13, RZ, 0x33, !PT ;  /* 0x0000000dff047212 */ /* 0x000fe400078e33ff */
[----:B------:R-:W-:Y:S02]  /*5440*/  SHF.L.W.U32.HI R0, R2, 0x2, R3 ;  /* 0x0000000202007819 */ /* 0x000fe40000010e03 */
[----:B------:R-:W-:Y:S02]  /*5450*/  LOP3.LUT R2, RZ, R15, RZ, 0x33, !PT ;  /* 0x0000000fff027212 */ /* 0x000fe400078e33ff */
[----:B------:R-:W-:Y:S02]  /*5460*/  IADD3.X R4, P0, PT, RZ, R4, RZ, P0, !PT ;  /* 0x00000004ff047210 */ /* 0x000fe4000071e4ff */
[----:B------:R-:W-:Y:S02]  /*5470*/  LOP3.LUT R5, RZ, R0, RZ, 0x33, !PT ;  /* 0x00000000ff057212 */ /* 0x000fe400078e33ff */
[----:B------:R-:W-:-:S02]  /*5480*/  IADD3.X R2, P1, PT, RZ, R2, RZ, P0, !PT ;  /* 0x00000002ff027210 */ /* 0x000fc4000073e4ff */
[----:B------:R-:W-:-:S03]  /*5490*/  ISETP.GT.U32.AND P2, PT, R15, -0x1, PT ;  /* 0xffffffff0f00780c */ /* 0x000fc60003f44070 */
[----:B------:R-:W-:Y:S01]  /*54a0*/  IMAD.X R5, RZ, RZ, R5, P1 ;  /* 0x000000ffff057224 */ /* 0x000fe200008e0605 */
[----:B------:R-:W-:-:S04]  /*54b0*/  ISETP.GT.AND.EX P0, PT, R0, -0x1, PT, P2 ;  /* 0xffffffff0000780c */ /* 0x000fc80003f04320 */
[----:B------:R-:W-:Y:S02]  /*54c0*/  SEL R11, R0, R5, P0 ;  /* 0x00000005000b7207 */ /* 0x000fe40000000000 */
[----:B------:R-:W-:Y:S02]  /*54d0*/  SEL R9, R15, R2, P0 ;  /* 0x000000020f097207 */ /* 0x000fe40000000000 */
[----:B------:R-:W-:Y:S02]  /*54e0*/  ISETP.NE.U32.AND P1, PT, R11, RZ, PT ;  /* 0x000000ff0b00720c */ /* 0x000fe40003f25070 */
[----:B------:R-:W-:Y:S02]  /*54f0*/  SEL R4, R13, R4, P0 ;  /* 0x000000040d047207 */ /* 0x000fe40000000000 */
[----:B------:R-:W-:Y:S01]  /*5500*/  SEL R2, R9, R11, !P1 ;  /* 0x0000000b09027207 */ /* 0x000fe20004800000 */
[----:B------:R-:W-:-:S05]  /*5510*/  @!P0 IMAD.MOV R7, RZ, RZ, -R7 ;  /* 0x000000ffff078224 */ /* 0x000fca00078e0a07 */
[----:B------:R-:W1:Y:S02]  /*5520*/  FLO.U32 R2, R2 ;  /* 0x0000000200027300 */ /* 0x000e6400000e0000 */
[C---:B-1----:R-:W-:Y:S02]  /*5530*/  IADD3 R5, PT, PT, -R2.reuse, 0x1f, RZ ;  /* 0x0000001f02057810 */ /* 0x042fe40007ffe1ff */
[----:B------:R-:W-:-:S03]  /*5540*/  IADD3 R6, PT, PT, -R2, 0x3f, RZ ;  /* 0x0000003f02067810 */ /* 0x000fc60007ffe1ff */
[----:B------:R-:W-:-:S05]  /*5550*/  @P1 IMAD.MOV R6, RZ, RZ, R5 ;  /* 0x000000ffff061224 */ /* 0x000fca00078e0205 */
[----:B------:R-:W-:-:S13]  /*5560*/  ISETP.NE.AND P1, PT, R6, RZ, PT ;  /* 0x000000ff0600720c */ /* 0x000fda0003f25270 */
[----:B0-----:R-:W-:Y:S05]  /*5570*/  @!P1 BRA `(.L_x_115) ;  /* 0x0000000000289947 */ /* 0x001fea0003800000 */
[--C-:B------:R-:W-:Y:S02]  /*5580*/  SHF.R.U64 R5, R7, 0x1, R4.reuse ;  /* 0x0000000107057819 */ /* 0x100fe40000001204 */
[C---:B------:R-:W-:Y:S02]  /*5590*/  LOP3.LUT R2, R6.reuse, 0x3f, RZ, 0xc0, !PT ;  /* 0x0000003f06027812 */ /* 0x040fe400078ec0ff */
[----:B------:R-:W-:Y:S02]  /*55a0*/  SHF.R.U32.HI R7, RZ, 0x1, R4 ;  /* 0x00000001ff077819 */ /* 0x000fe40000011604 */
[----:B------:R-:W-:Y:S02]  /*55b0*/  LOP3.LUT R4, R6, 0x3f, RZ, 0xc, !PT ;  /* 0x0000003f06047812 */ /* 0x000fe400078e0cff */
[CC--:B------:R-:W-:Y:S02]  /*55c0*/  SHF.L.U64.HI R11, R9.reuse, R2.reuse, R11 ;  /* 0x00000002090b7219 */ /* 0x0c0fe4000001020b */
[----:B------:R-:W-:-:S02]  /*55d0*/  SHF.L.U32 R9, R9, R2, RZ ;  /* 0x0000000209097219 */ /* 0x000fc400000006ff */
[-CC-:B------:R-:W-:Y:S02]  /*55e0*/  SHF.R.U64 R2, R5, R4.reuse, R7.reuse ;  /* 0x0000000405027219 */ /* 0x180fe40000001207 */
[----:B------:R-:W-:Y:S02]  /*55f0*/  SHF.R.U32.HI R4, RZ, R4, R7 ;  /* 0x00000004ff047219 */ /* 0x000fe40000011607 */
[----:B------:R-:W-:Y:S02]  /*5600*/  LOP3.LUT R9, R9, R2, RZ, 0xfc, !PT ;  /* 0x0000000209097212 */ /* 0x000fe400078efcff */
[----:B------:R-:W-:-:S07]  /*5610*/  LOP3.LUT R11, R11, R4, RZ, 0xfc, !PT ;  /* 0x000000040b0b7212 */ /* 0x000fce00078efcff */
.L_x_115:
[----:B------:R-:W-:Y:S05]  /*5620*/  BSYNC.RECONVERGENT B2 ;  /* 0x0000000000027941 */ /* 0x000fea0003800200 */
.L_x_114:
[----:B------:R-:W-:Y:S01]  /*5630*/  IMAD.WIDE.U32 R12, R9, 0x2168c235, RZ ;  /* 0x2168c235090c7825 */ /* 0x000fe200078e00ff */
[----:B------:R-:W-:-:S03]  /*5640*/  MOV R5, RZ ;  /* 0x000000ff00057202 */ /* 0x000fc60000000f00 */
[----:B------:R-:W-:Y:S01]  /*5650*/  IMAD.MOV.U32 R4, RZ, RZ, R13 ;  /* 0x000000ffff047224 */ /* 0x000fe200078e000d */
[----:B------:R-:W-:Y:S01]  /*5660*/  IADD3 RZ, P1, PT, R12, R12, RZ ;  /* 0x0000000c0cff7210 */ /* 0x000fe20007f3e0ff */
[----:B------:R-:W-:-:S04]  /*5670*/  IMAD.HI.U32 R2, R11, -0x36f0255e, RZ ;  /* 0xc90fdaa20b027827 */ /* 0x000fc800078e00ff */
[----:B------:R-:W-:-:S04]  /*5680*/  IMAD.WIDE.U32 R4, R9, -0x36f0255e, R4 ;  /* 0xc90fdaa209047825 */ /* 0x000fc800078e0004 */
[----:B------:R-:W-:-:S04]  /*5690*/  IMAD.WIDE.U32 R4, P2, R11, 0x2168c235, R4 ;  /* 0x2168c2350b047825 */ /* 0x000fc80007840004 */
[----:B------:R-:W-:Y:S01]  /*56a0*/  IMAD R11, R11, -0x36f0255e, RZ ;  /* 0xc90fdaa20b0b7824 */ /* 0x000fe200078e02ff */
[----:B------:R-:W-:Y:S01]  /*56b0*/  IADD3.X RZ, P1, PT, R4, R4, RZ, P1, !PT ;  /* 0x0000000404ff7210 */ /* 0x000fe20000f3e4ff */
[----:B------:R-:W-:-:S03]  /*56c0*/  IMAD.X R2, RZ, RZ, R2, P2 ;  /* 0x000000ffff027224 */ /* 0x000fc600010e0602 */
[----:B------:R-:W-:-:S04]  /*56d0*/  IADD3 R5, P2, PT, R11, R5, RZ ;  /* 0x000000050b057210 */ /* 0x000fc80007f5e0ff */
[C---:B------:R-:W-:Y:S01]  /*56e0*/  ISETP.GT.U32.AND P3, PT, R5.reuse, RZ, PT ;  /* 0x000000ff0500720c */ /* 0x040fe20003f64070 */
[----:B------:R-:W-:Y:S01]  /*56f0*/  IMAD.X R2, RZ, RZ, R2, P2 ;  /* 0x000000ffff027224 */ /* 0x000fe200010e0602 */
[----:B------:R-:W-:-:S04]  /*5700*/  IADD3.X R4, P2, PT, R5, R5, RZ, P1, !PT ;  /* 0x0000000505047210 */ /* 0x000fc80000f5e4ff */
[C---:B------:R-:W-:Y:S01]  /*5710*/  ISETP.GT.AND.EX P1, PT, R2.reuse, RZ, PT, P3 ;  /* 0x000000ff0200720c */ /* 0x040fe20003f24330 */
[----:B------:R-:W-:-:S03]  /*5720*/  IMAD.X R7, R2, 0x1, R2, P2 ;  /* 0x0000000102077824 */ /* 0x000fc600010e0602 */
[----:B------:R-:W-:Y:S02]  /*5730*/  SEL R4, R4, R5, P1 ;  /* 0x0000000504047207 */ /* 0x000fe40000800000 */
[----:B------:R-:W-:Y:S02]  /*5740*/  SEL R5, R7, R2, P1 ;  /* 0x0000000207057207 */ /* 0x000fe40000800000 */
[----:B------:R-:W-:Y:S02]  /*5750*/  IADD3 R4, P2, PT, R4, 0x1, RZ ;  /* 0x0000000104047810 */ /* 0x000fe40007f5e0ff */
[----:B------:R-:W-:Y:S02]  /*5760*/  SEL R7, RZ, 0xffffffff, !P1 ;  /* 0xffffffffff077807 */ /* 0x000fe40004800000 */
[----:B------:R-:W-:Y:S01]  /*5770*/  LOP3.LUT P1, R33, R33, 0x80000000, RZ, 0xc0, !PT ;  /* 0x8000000021217812 */ /* 0x000fe2000782c0ff */
[----:B------:R-:W-:Y:S02]  /*5780*/  IMAD.X R5, RZ, RZ, R5, P2 ;  /* 0x000000ffff057224 */ /* 0x000fe400010e0605 */
[----:B------:R-:W-:Y:S01]  /*5790*/  IMAD.IADD R2, R7, 0x1, -R6 ;  /* 0x0000000107027824 */ /* 0x000fe200078e0a06 */
[----:B------:R-:W-:-:S02]  /*57a0*/  SHF.R.U32.HI R7, RZ, 0x1e, R3 ;  /* 0x0000001eff077819 */ /* 0x000fc40000011603 */
[----:B------:R-:W-:Y:S02]  /*57b0*/  SHF.R.U64 R4, R4, 0xa, R5 ;  /* 0x0000000a04047819 */ /* 0x000fe40000001205 */
[----:B------:R-:W-:Y:S02]  /*57c0*/  SHF.L.U32 R2, R2, 0x14, RZ ;  /* 0x0000001402027819 */ /* 0x000fe400000006ff */
[----:B------:R-:W-:Y:S02]  /*57d0*/  IADD3 R4, P2, PT, R4, 0x1, RZ ;  /* 0x0000000104047810 */ /* 0x000fe40007f5e0ff */
[----:B------:R-:W-:Y:S02]  /*57e0*/  LEA.HI R0, R0, R7, RZ, 0x1 ;  /* 0x0000000700007211 */ /* 0x000fe400078f08ff */
[----:B------:R-:W-:Y:S02]  /*57f0*/  LEA.HI.X R5, R5, RZ, RZ, 0x16, P2 ;  /* 0x000000ff05057211 */ /* 0x000fe400010fb4ff */
[----:B------:R-:W-:Y:S01]  /*5800*/  @!P0 LOP3.LUT R33, R33, 0x80000000, RZ, 0x3c, !PT ;  /* 0x8000000021218812 */ /* 0x000fe200078e3cff */
[----:B------:R-:W-:Y:S01]  /*5810*/  @P1 IMAD.MOV R0, RZ, RZ, -R0 ;  /* 0x000000ffff001224 */ /* 0x000fe200078e0a00 */
[----:B------:R-:W-:-:S02]  /*5820*/  SHF.R.U64 R4, R4, 0x1, R5 ;  /* 0x0000000104047819 */ /* 0x000fc40000001205 */
[----:B------:R-:W-:Y:S02]  /*5830*/  SHF.R.U32.HI R3, RZ, 0x1, R5 ;  /* 0x00000001ff037819 */ /* 0x000fe40000011605 */
[----:B------:R-:W-:-:S04]  /*5840*/  IADD3 R32, P2, P3, RZ, RZ, R4 ;  /* 0x000000ffff207210 */ /* 0x000fc80007b5e004 */
[----:B------:R-:W-:-:S04]  /*5850*/  IADD3.X R2, PT, PT, R2, 0x3fe00000, R3, P2, P3 ;  /* 0x3fe0000002027810 */ /* 0x000fc800017e6403 */
[----:B------:R-:W-:-:S07]  /*5860*/  LOP3.LUT R33, R2, R33, RZ, 0xfc, !PT ;  /* 0x0000002102217212 */ /* 0x000fce00078efcff */
.L_x_109:
[----:B------:R-:W-:Y:S02]  /*5870*/  IMAD.MOV.U32 R9, RZ, RZ, 0x0 ;  /* 0x00000000ff097424 */ /* 0x000fe400078e00ff */
[----:B------:R-:W-:Y:S02]  /*5880*/  IMAD.MOV.U32 R2, RZ, RZ, R32 ;  /* 0x000000ffff027224 */ /* 0x000fe400078e0020 */
[----:B------:R-:W-:Y:S01]  /*5890*/  IMAD.MOV.U32 R3, RZ, RZ, R33 ;  /* 0x000000ffff037224 */ /* 0x000fe200078e0021 */
[----:B------:R-:W-:Y:S06]  /*58a0*/  RET.REL.NODEC R8 `(_Z10gpu_renderP6uchar45pointS1_iidS1_S_P7polygoni) ;  /* 0xffffffa408d47950 */ /* 0x000fec0003c3ffff */
.L_x_116:
        /* <DEDUP_REMOVED lines=13> */
.L_x_120:


//--------------------- .nv.global.init           --------------------------
	.section	.nv.global.init,"aw",@progbits
	.align	8
.nv.global.init:
	.type		__cudart_i2opi_d,@object
	.size		__cudart_i2opi_d,(.L_0 - __cudart_i2opi_d)
__cudart_i2opi_d:
        /*0000*/ 	.byte	0x08, 0x5d, 0x8d, 0x1f, 0xb1, 0x5f, 0xfb, 0x6b, 0xea, 0x92, 0x52, 0x8a, 0xf7, 0x39, 0x07, 0x3d
        /* <DEDUP_REMOVED lines=8> */
.L_0:


//--------------------- .nv.shared.reserved.0     --------------------------
	.section	.nv.shared.reserved.0,"aw",@nobits
	.weak		__nv_reservedSMEM_offset_0_alias
	.size		__nv_reservedSMEM_offset_0_alias, 0, 64
	.other		__nv_reservedSMEM_offset_0_alias,@"STO_CUDA_RESERVED_SHARED STV_DEFAULT"
__nv_reservedSMEM_offset_0_alias:
	.zero		0
	.zero		64


//--------------------- .nv.constant0._Z13gpu_smoothingP6uchar4S0_iii --------------------------
	.section	.nv.constant0._Z13gpu_smoothingP6uchar4S0_iii,"a",@progbits
	.sectionflags	@""
	.align	4
.nv.constant0._Z13gpu_smoothingP6uchar4S0_iii:
	.zero		924


//--------------------- .nv.constant0._Z10gpu_renderP6uchar45pointS1_iidS1_S_P7polygoni --------------------------
	.section	.nv.constant0._Z10gpu_renderP6uchar45pointS1_iidS1_S_P7polygoni,"a",@progbits
	.sectionflags	@""
	.align	4
.nv.constant0._Z10gpu_renderP6uchar45pointS1_iidS1_S_P7polygoni:
	.zero		1012


//--------------------- SYMBOLS --------------------------

	.type		.nv.reservedSmem.offset0,@object
	.size		.nv.reservedSmem.offset0,0x4
